//
// Generated by NVIDIA NVVM Compiler
//
// Compiler Build ID: CL-36424714
// Cuda compilation tools, release 13.0, V13.0.88
// Based on NVVM 20.0.0
//

.version 9.0
.target sm_100
.address_size 64

	// .globl	_Z10clean_binsPj

.visible .entry _Z10clean_binsPj(
	.param .u64 .ptr .align 1 _Z10clean_binsPj_param_0
)
{
	.reg .pred 	%p<2>;
	.reg .b32 	%r<7>;
	.reg .b64 	%rd<5>;

	ld.param.u64 	%rd2, [_Z10clean_binsPj_param_0];
	cvta.to.global.u64 	%rd3, %rd2;
	mov.u32 	%r1, %tid.x;
	mov.u32 	%r2, %ntid.x;
	mov.u32 	%r3, %ctaid.x;
	mad.lo.s32 	%r4, %r2, %r3, %r1;
	mul.wide.u32 	%rd4, %r4, 4;
	add.s64 	%rd1, %rd3, %rd4;
	ld.global.u32 	%r5, [%rd1];
	setp.lt.u32 	%p1, %r5, 128;
	@%p1 bra 	$L__BB0_2;
	mov.b32 	%r6, 127;
	st.global.u32 	[%rd1], %r6;
$L__BB0_2:
	ret;

}
	// .globl	_Z15local_mem_histojPjS_
.visible .entry _Z15local_mem_histojPjS_(
	.param .u32 _Z15local_mem_histojPjS__param_0,
	.param .u64 .ptr .align 1 _Z15local_mem_histojPjS__param_1,
	.param .u64 .ptr .align 1 _Z15local_mem_histojPjS__param_2
)
{
	.local .align 16 .b8 	__local_depot1[16384];
	.reg .b64 	%SP;
	.reg .b64 	%SPL;
	.reg .pred 	%p<12>;
	.reg .b32 	%r<219>;
	.reg .b64 	%rd<138>;

	mov.u64 	%SPL, __local_depot1;
	ld.param.u32 	%r25, [_Z15local_mem_histojPjS__param_0];
	ld.param.u64 	%rd15, [_Z15local_mem_histojPjS__param_1];
	ld.param.u64 	%rd13, [_Z15local_mem_histojPjS__param_2];
	cvta.to.global.u64 	%rd1, %rd15;
	add.u64 	%rd2, %SPL, 0;
	mov.b64 	%rd135, -1;
	mov.u64 	%rd134, %rd2;
$L__BB1_1:
	mov.b32 	%r26, 0;
	st.local.u32 	[%rd134], %r26;
	add.s64 	%rd135, %rd135, 1;
	add.s64 	%rd134, %rd134, 4;
	setp.lt.u64 	%p1, %rd135, 4095;
	@%p1 bra 	$L__BB1_1;
	setp.eq.s32 	%p2, %r25, 0;
	@%p2 bra 	$L__BB1_15;
	mov.u32 	%r28, %ctaid.x;
	mov.u32 	%r29, %ntid.x;
	mov.u32 	%r30, %tid.x;
	mad.lo.s32 	%r31, %r29, %r28, %r30;
	mul.lo.s32 	%r1, %r31, %r25;
	and.b32  	%r2, %r25, 15;
	setp.lt.u32 	%p3, %r25, 16;
	mov.b32 	%r211, 0;
	@%p3 bra 	$L__BB1_6;
	and.b32  	%r211, %r25, -16;
	neg.s32 	%r217, %r211;
	add.s32 	%r216, %r1, 7;
$L__BB1_5:
	.pragma "nounroll";
	add.s32 	%r32, %r216, -7;
	mul.wide.u32 	%rd17, %r32, 4;
	add.s64 	%rd18, %rd1, %rd17;
	ld.global.u32 	%r33, [%rd18];
	mul.wide.u32 	%rd19, %r33, 4;
	add.s64 	%rd20, %rd2, %rd19;
	ld.local.u32 	%r34, [%rd20];
	add.s32 	%r35, %r34, 1;
	st.local.u32 	[%rd20], %r35;
	add.s32 	%r36, %r216, -6;
	mul.wide.u32 	%rd21, %r36, 4;
	add.s64 	%rd22, %rd1, %rd21;
	ld.global.u32 	%r37, [%rd22];
	mul.wide.u32 	%rd23, %r37, 4;
	add.s64 	%rd24, %rd2, %rd23;
	ld.local.u32 	%r38, [%rd24];
	add.s32 	%r39, %r38, 1;
	st.local.u32 	[%rd24], %r39;
	add.s32 	%r40, %r216, -5;
	mul.wide.u32 	%rd25, %r40, 4;
	add.s64 	%rd26, %rd1, %rd25;
	ld.global.u32 	%r41, [%rd26];
	mul.wide.u32 	%rd27, %r41, 4;
	add.s64 	%rd28, %rd2, %rd27;
	ld.local.u32 	%r42, [%rd28];
	add.s32 	%r43, %r42, 1;
	st.local.u32 	[%rd28], %r43;
	add.s32 	%r44, %r216, -4;
	mul.wide.u32 	%rd29, %r44, 4;
	add.s64 	%rd30, %rd1, %rd29;
	ld.global.u32 	%r45, [%rd30];
	mul.wide.u32 	%rd31, %r45, 4;
	add.s64 	%rd32, %rd2, %rd31;
	ld.local.u32 	%r46, [%rd32];
	add.s32 	%r47, %r46, 1;
	st.local.u32 	[%rd32], %r47;
	add.s32 	%r48, %r216, -3;
	mul.wide.u32 	%rd33, %r48, 4;
	add.s64 	%rd34, %rd1, %rd33;
	ld.global.u32 	%r49, [%rd34];
	mul.wide.u32 	%rd35, %r49, 4;
	add.s64 	%rd36, %rd2, %rd35;
	ld.local.u32 	%r50, [%rd36];
	add.s32 	%r51, %r50, 1;
	st.local.u32 	[%rd36], %r51;
	add.s32 	%r52, %r216, -2;
	mul.wide.u32 	%rd37, %r52, 4;
	add.s64 	%rd38, %rd1, %rd37;
	ld.global.u32 	%r53, [%rd38];
	mul.wide.u32 	%rd39, %r53, 4;
	add.s64 	%rd40, %rd2, %rd39;
	ld.local.u32 	%r54, [%rd40];
	add.s32 	%r55, %r54, 1;
	st.local.u32 	[%rd40], %r55;
	add.s32 	%r56, %r216, -1;
	mul.wide.u32 	%rd41, %r56, 4;
	add.s64 	%rd42, %rd1, %rd41;
	ld.global.u32 	%r57, [%rd42];
	mul.wide.u32 	%rd43, %r57, 4;
	add.s64 	%rd44, %rd2, %rd43;
	ld.local.u32 	%r58, [%rd44];
	add.s32 	%r59, %r58, 1;
	st.local.u32 	[%rd44], %r59;
	add.s32 	%r60, %r216, 8;
	mul.wide.u32 	%rd45, %r216, 4;
	add.s64 	%rd46, %rd1, %rd45;
	ld.global.u32 	%r61, [%rd46];
	mul.wide.u32 	%rd47, %r61, 4;
	add.s64 	%rd48, %rd2, %rd47;
	ld.local.u32 	%r62, [%rd48];
	add.s32 	%r63, %r62, 1;
	st.local.u32 	[%rd48], %r63;
	add.s32 	%r64, %r216, 1;
	mul.wide.u32 	%rd49, %r64, 4;
	add.s64 	%rd50, %rd1, %rd49;
	ld.global.u32 	%r65, [%rd50];
	mul.wide.u32 	%rd51, %r65, 4;
	add.s64 	%rd52, %rd2, %rd51;
	ld.local.u32 	%r66, [%rd52];
	add.s32 	%r67, %r66, 1;
	st.local.u32 	[%rd52], %r67;
	add.s32 	%r68, %r216, 2;
	mul.wide.u32 	%rd53, %r68, 4;
	add.s64 	%rd54, %rd1, %rd53;
	ld.global.u32 	%r69, [%rd54];
	mul.wide.u32 	%rd55, %r69, 4;
	add.s64 	%rd56, %rd2, %rd55;
	ld.local.u32 	%r70, [%rd56];
	add.s32 	%r71, %r70, 1;
	st.local.u32 	[%rd56], %r71;
	add.s32 	%r72, %r216, 3;
	mul.wide.u32 	%rd57, %r72, 4;
	add.s64 	%rd58, %rd1, %rd57;
	ld.global.u32 	%r73, [%rd58];
	mul.wide.u32 	%rd59, %r73, 4;
	add.s64 	%rd60, %rd2, %rd59;
	ld.local.u32 	%r74, [%rd60];
	add.s32 	%r75, %r74, 1;
	st.local.u32 	[%rd60], %r75;
	add.s32 	%r76, %r216, 4;
	mul.wide.u32 	%rd61, %r76, 4;
	add.s64 	%rd62, %rd1, %rd61;
	ld.global.u32 	%r77, [%rd62];
	mul.wide.u32 	%rd63, %r77, 4;
	add.s64 	%rd64, %rd2, %rd63;
	ld.local.u32 	%r78, [%rd64];
	add.s32 	%r79, %r78, 1;
	st.local.u32 	[%rd64], %r79;
	add.s32 	%r80, %r216, 5;
	mul.wide.u32 	%rd65, %r80, 4;
	add.s64 	%rd66, %rd1, %rd65;
	ld.global.u32 	%r81, [%rd66];
	mul.wide.u32 	%rd67, %r81, 4;
	add.s64 	%rd68, %rd2, %rd67;
	ld.local.u32 	%r82, [%rd68];
	add.s32 	%r83, %r82, 1;
	st.local.u32 	[%rd68], %r83;
	add.s32 	%r84, %r216, 6;
	mul.wide.u32 	%rd69, %r84, 4;
	add.s64 	%rd70, %rd1, %rd69;
	ld.global.u32 	%r85, [%rd70];
	mul.wide.u32 	%rd71, %r85, 4;
	add.s64 	%rd72, %rd2, %rd71;
	ld.local.u32 	%r86, [%rd72];
	add.s32 	%r87, %r86, 1;
	st.local.u32 	[%rd72], %r87;
	add.s32 	%r88, %r216, 7;
	mul.wide.u32 	%rd73, %r88, 4;
	add.s64 	%rd74, %rd1, %rd73;
	ld.global.u32 	%r89, [%rd74];
	mul.wide.u32 	%rd75, %r89, 4;
	add.s64 	%rd76, %rd2, %rd75;
	ld.local.u32 	%r90, [%rd76];
	add.s32 	%r91, %r90, 1;
	st.local.u32 	[%rd76], %r91;
	mul.wide.u32 	%rd77, %r60, 4;
	add.s64 	%rd78, %rd1, %rd77;
	ld.global.u32 	%r92, [%rd78];
	mul.wide.u32 	%rd79, %r92, 4;
	add.s64 	%rd80, %rd2, %rd79;
	ld.local.u32 	%r93, [%rd80];
	add.s32 	%r94, %r93, 1;
	st.local.u32 	[%rd80], %r94;
	add.s32 	%r217, %r217, 16;
	add.s32 	%r216, %r216, 16;
	setp.eq.s32 	%p4, %r217, 0;
	@%p4 bra 	$L__BB1_6;
	bra.uni 	$L__BB1_5;
$L__BB1_6:
	setp.eq.s32 	%p5, %r2, 0;
	@%p5 bra 	$L__BB1_15;
	and.b32  	%r7, %r25, 7;
	setp.lt.u32 	%p6, %r2, 8;
	@%p6 bra 	$L__BB1_9;
	add.s32 	%r95, %r211, %r1;
	mul.wide.u32 	%rd81, %r95, 4;
	add.s64 	%rd82, %rd1, %rd81;
	ld.global.u32 	%r96, [%rd82];
	mul.wide.u32 	%rd83, %r96, 4;
	add.s64 	%rd84, %rd2, %rd83;
	ld.local.u32 	%r97, [%rd84];
	add.s32 	%r98, %r97, 1;
	st.local.u32 	[%rd84], %r98;
	add.s32 	%r99, %r95, 1;
	mul.wide.u32 	%rd85, %r99, 4;
	add.s64 	%rd86, %rd1, %rd85;
	ld.global.u32 	%r100, [%rd86];
	mul.wide.u32 	%rd87, %r100, 4;
	add.s64 	%rd88, %rd2, %rd87;
	ld.local.u32 	%r101, [%rd88];
	add.s32 	%r102, %r101, 1;
	st.local.u32 	[%rd88], %r102;
	add.s32 	%r103, %r95, 2;
	mul.wide.u32 	%rd89, %r103, 4;
	add.s64 	%rd90, %rd1, %rd89;
	ld.global.u32 	%r104, [%rd90];
	mul.wide.u32 	%rd91, %r104, 4;
	add.s64 	%rd92, %rd2, %rd91;
	ld.local.u32 	%r105, [%rd92];
	add.s32 	%r106, %r105, 1;
	st.local.u32 	[%rd92], %r106;
	add.s32 	%r107, %r95, 3;
	mul.wide.u32 	%rd93, %r107, 4;
	add.s64 	%rd94, %rd1, %rd93;
	ld.global.u32 	%r108, [%rd94];
	mul.wide.u32 	%rd95, %r108, 4;
	add.s64 	%rd96, %rd2, %rd95;
	ld.local.u32 	%r109, [%rd96];
	add.s32 	%r110, %r109, 1;
	st.local.u32 	[%rd96], %r110;
	add.s32 	%r111, %r95, 4;
	mul.wide.u32 	%rd97, %r111, 4;
	add.s64 	%rd98, %rd1, %rd97;
	ld.global.u32 	%r112, [%rd98];
	mul.wide.u32 	%rd99, %r112, 4;
	add.s64 	%rd100, %rd2, %rd99;
	ld.local.u32 	%r113, [%rd100];
	add.s32 	%r114, %r113, 1;
	st.local.u32 	[%rd100], %r114;
	add.s32 	%r115, %r95, 5;
	mul.wide.u32 	%rd101, %r115, 4;
	add.s64 	%rd102, %rd1, %rd101;
	ld.global.u32 	%r116, [%rd102];
	mul.wide.u32 	%rd103, %r116, 4;
	add.s64 	%rd104, %rd2, %rd103;
	ld.local.u32 	%r117, [%rd104];
	add.s32 	%r118, %r117, 1;
	st.local.u32 	[%rd104], %r118;
	add.s32 	%r119, %r95, 6;
	mul.wide.u32 	%rd105, %r119, 4;
	add.s64 	%rd106, %rd1, %rd105;
	ld.global.u32 	%r120, [%rd106];
	mul.wide.u32 	%rd107, %r120, 4;
	add.s64 	%rd108, %rd2, %rd107;
	ld.local.u32 	%r121, [%rd108];
	add.s32 	%r122, %r121, 1;
	st.local.u32 	[%rd108], %r122;
	add.s32 	%r123, %r95, 7;
	mul.wide.u32 	%rd109, %r123, 4;
	add.s64 	%rd110, %rd1, %rd109;
	ld.global.u32 	%r124, [%rd110];
	mul.wide.u32 	%rd111, %r124, 4;
	add.s64 	%rd112, %rd2, %rd111;
	ld.local.u32 	%r125, [%rd112];
	add.s32 	%r126, %r125, 1;
	st.local.u32 	[%rd112], %r126;
	add.s32 	%r211, %r211, 8;
$L__BB1_9:
	setp.eq.s32 	%p7, %r7, 0;
	@%p7 bra 	$L__BB1_15;
	and.b32  	%r10, %r25, 3;
	setp.lt.u32 	%p8, %r7, 4;
	@%p8 bra 	$L__BB1_12;
	add.s32 	%r127, %r211, %r1;
	mul.wide.u32 	%rd113, %r127, 4;
	add.s64 	%rd114, %rd1, %rd113;
	ld.global.u32 	%r128, [%rd114];
	mul.wide.u32 	%rd115, %r128, 4;
	add.s64 	%rd116, %rd2, %rd115;
	ld.local.u32 	%r129, [%rd116];
	add.s32 	%r130, %r129, 1;
	st.local.u32 	[%rd116], %r130;
	add.s32 	%r131, %r127, 1;
	mul.wide.u32 	%rd117, %r131, 4;
	add.s64 	%rd118, %rd1, %rd117;
	ld.global.u32 	%r132, [%rd118];
	mul.wide.u32 	%rd119, %r132, 4;
	add.s64 	%rd120, %rd2, %rd119;
	ld.local.u32 	%r133, [%rd120];
	add.s32 	%r134, %r133, 1;
	st.local.u32 	[%rd120], %r134;
	add.s32 	%r135, %r127, 2;
	mul.wide.u32 	%rd121, %r135, 4;
	add.s64 	%rd122, %rd1, %rd121;
	ld.global.u32 	%r136, [%rd122];
	mul.wide.u32 	%rd123, %r136, 4;
	add.s64 	%rd124, %rd2, %rd123;
	ld.local.u32 	%r137, [%rd124];
	add.s32 	%r138, %r137, 1;
	st.local.u32 	[%rd124], %r138;
	add.s32 	%r139, %r127, 3;
	mul.wide.u32 	%rd125, %r139, 4;
	add.s64 	%rd126, %rd1, %rd125;
	ld.global.u32 	%r140, [%rd126];
	mul.wide.u32 	%rd127, %r140, 4;
	add.s64 	%rd128, %rd2, %rd127;
	ld.local.u32 	%r141, [%rd128];
	add.s32 	%r142, %r141, 1;
	st.local.u32 	[%rd128], %r142;
	add.s32 	%r211, %r211, 4;
$L__BB1_12:
	setp.eq.s32 	%p9, %r10, 0;
	@%p9 bra 	$L__BB1_15;
	add.s32 	%r215, %r211, %r1;
	neg.s32 	%r214, %r10;
$L__BB1_14:
	.pragma "nounroll";
	mul.wide.u32 	%rd129, %r215, 4;
	add.s64 	%rd130, %rd1, %rd129;
	ld.global.u32 	%r143, [%rd130];
	mul.wide.u32 	%rd131, %r143, 4;
	add.s64 	%rd132, %rd2, %rd131;
	ld.local.u32 	%r144, [%rd132];
	add.s32 	%r145, %r144, 1;
	st.local.u32 	[%rd132], %r145;
	add.s32 	%r215, %r215, 1;
	add.s32 	%r214, %r214, 1;
	setp.ne.s32 	%p10, %r214, 0;
	@%p10 bra 	$L__BB1_14;
$L__BB1_15:
	add.s64 	%rd137, %rd2, 64;
	cvta.to.global.u64 	%rd133, %rd13;
	add.s64 	%rd136, %rd133, 64;
	mov.b32 	%r218, 0;
$L__BB1_16:
	ld.local.v4.u32 	{%r147, %r148, %r149, %r150}, [%rd137+-64];
	atom.global.add.u32 	%r151, [%rd136+-64], %r147;
	atom.global.add.u32 	%r152, [%rd136+-60], %r148;
	atom.global.add.u32 	%r153, [%rd136+-56], %r149;
	atom.global.add.u32 	%r154, [%rd136+-52], %r150;
	ld.local.v4.u32 	{%r155, %r156, %r157, %r158}, [%rd137+-48];
	atom.global.add.u32 	%r159, [%rd136+-48], %r155;
	atom.global.add.u32 	%r160, [%rd136+-44], %r156;
	atom.global.add.u32 	%r161, [%rd136+-40], %r157;
	atom.global.add.u32 	%r162, [%rd136+-36], %r158;
	ld.local.v4.u32 	{%r163, %r164, %r165, %r166}, [%rd137+-32];
	atom.global.add.u32 	%r167, [%rd136+-32], %r163;
	atom.global.add.u32 	%r168, [%rd136+-28], %r164;
	atom.global.add.u32 	%r169, [%rd136+-24], %r165;
	atom.global.add.u32 	%r170, [%rd136+-20], %r166;
	ld.local.v4.u32 	{%r171, %r172, %r173, %r174}, [%rd137+-16];
	atom.global.add.u32 	%r175, [%rd136+-16], %r171;
	atom.global.add.u32 	%r176, [%rd136+-12], %r172;
	atom.global.add.u32 	%r177, [%rd136+-8], %r173;
	atom.global.add.u32 	%r178, [%rd136+-4], %r174;
	ld.local.v4.u32 	{%r179, %r180, %r181, %r182}, [%rd137];
	atom.global.add.u32 	%r183, [%rd136], %r179;
	atom.global.add.u32 	%r184, [%rd136+4], %r180;
	atom.global.add.u32 	%r185, [%rd136+8], %r181;
	atom.global.add.u32 	%r186, [%rd136+12], %r182;
	ld.local.v4.u32 	{%r187, %r188, %r189, %r190}, [%rd137+16];
	atom.global.add.u32 	%r191, [%rd136+16], %r187;
	atom.global.add.u32 	%r192, [%rd136+20], %r188;
	atom.global.add.u32 	%r193, [%rd136+24], %r189;
	atom.global.add.u32 	%r194, [%rd136+28], %r190;
	ld.local.v4.u32 	{%r195, %r196, %r197, %r198}, [%rd137+32];
	atom.global.add.u32 	%r199, [%rd136+32], %r195;
	atom.global.add.u32 	%r200, [%rd136+36], %r196;
	atom.global.add.u32 	%r201, [%rd136+40], %r197;
	atom.global.add.u32 	%r202, [%rd136+44], %r198;
	ld.local.v4.u32 	{%r203, %r204, %r205, %r206}, [%rd137+48];
	atom.global.add.u32 	%r207, [%rd136+48], %r203;
	atom.global.add.u32 	%r208, [%rd136+52], %r204;
	atom.global.add.u32 	%r209, [%rd136+56], %r205;
	atom.global.add.u32 	%r210, [%rd136+60], %r206;
	add.s32 	%r218, %r218, 32;
	add.s64 	%rd137, %rd137, 128;
	add.s64 	%rd136, %rd136, 128;
	setp.ne.s32 	%p11, %r218, 4096;
	@%p11 bra 	$L__BB1_16;
	ret;

}


// ===== COMPILED SASS (sm_100) =====

	.target	sm_100

	.elftype	@"ET_EXEC"


//--------------------- .note.nv.tkinfo           --------------------------
	.section	.note.nv.tkinfo,"",@"SHT_NOTE"
	.sectionflags	@"SHF_NOTE_NV_TKINFO"
	.tkinfo
        /*0018*/ 	.word	0x00000002
        /*0030*/ 	.string	""
        /*0030*/ 	.string	"ptxas"
        /*0030*/ 	.string	"Cuda compilation tools, release 13.0, V13.0.88"
        /*0030*/ 	.string	"Build cuda_13.0.r13.0/compiler.36424714_0"
        /*0030*/ 	.string	"-arch sm_100 -m 64 "



//--------------------- .note.nv.cuinfo           --------------------------
	.section	.note.nv.cuinfo,"",@"SHT_NOTE"
	.sectionflags	@"SHF_NOTE_NV_CUINFO"
        /*0018*/ 	.short	0x0002
        /*001a*/ 	.short	0x0064
        /*001c*/ 	.short	0x0082
	.zero		2


//--------------------- .nv.info                  --------------------------
	.section	.nv.info,"",@"SHT_CUDA_INFO"
	.align	4


	//----- nvinfo : EIATTR_REGCOUNT
	.align		4
        /*0000*/ 	.byte	0x04, 0x2f
        /*0002*/ 	.short	(.L_1 - .L_0)
	.align		4
.L_0:
        /*0004*/ 	.word	index@(_Z10clean_binsPj)
        /*0008*/ 	.word	0x00000008


	//----- nvinfo : EIATTR_FRAME_SIZE
	.align		4
.L_1:
        /*000c*/ 	.byte	0x04, 0x11
        /*000e*/ 	.short	(.L_3 - .L_2)
	.align		4
.L_2:
        /*0010*/ 	.word	index@(_Z10clean_binsPj)
        /*0014*/ 	.word	0x00000000


	//----- nvinfo : EIATTR_REGCOUNT
	.align		4
.L_3:
        /*0018*/ 	.byte	0x04, 0x2f
        /*001a*/ 	.short	(.L_5 - .L_4)
	.align		4
.L_4:
        /*001c*/ 	.word	index@(_Z15local_mem_histojPjS_)
        /*0020*/ 	.word	0x0000001f


	//----- nvinfo : EIATTR_FRAME_SIZE
	.align		4
.L_5:
        /*0024*/ 	.byte	0x04, 0x11
        /*0026*/ 	.short	(.L_7 - .L_6)
	.align		4
.L_6:
        /*0028*/ 	.word	index@(_Z15local_mem_histojPjS_)
        /*002c*/ 	.word	0x00004000


	//----- nvinfo : EIATTR_MIN_STACK_SIZE
	.align		4
.L_7:
        /*0030*/ 	.byte	0x04, 0x12
        /*0032*/ 	.short	(.L_9 - .L_8)
	.align		4
.L_8:
        /*0034*/ 	.word	index@(_Z15local_mem_histojPjS_)
        /*0038*/ 	.word	0x00004000


	//----- nvinfo : EIATTR_MIN_STACK_SIZE
	.align		4
.L_9:
        /*003c*/ 	.byte	0x04, 0x12
        /*003e*/ 	.short	(.L_11 - .L_10)
	.align		4
.L_10:
        /*0040*/ 	.word	index@(_Z10clean_binsPj)
        /*0044*/ 	.word	0x00000000
.L_11:


//--------------------- .nv.compat                --------------------------
	.section	.nv.compat,"",@"SHT_CUDA_COMPAT_INFO"
	.align	4
        /*0000*/ 	.byte	0x02, 0x09, 0x00, 0x00, 0x02, 0x02, 0x01, 0x00, 0x02, 0x05, 0x05, 0x00, 0x03, 0x07, 0x01, 0x01
        /*0010*/ 	.byte	0x02, 0x03, 0x00, 0x00, 0x02, 0x06, 0x01, 0x00, 0x04, 0x0b, 0x08, 0x00, 0x09, 0x00, 0x00, 0x00
        /*0020*/ 	.byte	0x00, 0x00, 0x00, 0x00


//--------------------- .nv.info._Z15local_mem_histojPjS_ --------------------------
	.section	.nv.info._Z15local_mem_histojPjS_,"",@"SHT_CUDA_INFO"
	.sectionflags	@""
	.align	4


	//----- nvinfo : EIATTR_CUDA_API_VERSION
	.align		4
        /*0000*/ 	.byte	0x04, 0x37
        /*0002*/ 	.short	(.L_13 - .L_12)
.L_12:
        /*0004*/ 	.word	0x00000082


	//----- nvinfo : EIATTR_KPARAM_INFO
	.align		4
.L_13:
        /*0008*/ 	.byte	0x04, 0x17
        /*000a*/ 	.short	(.L_15 - .L_14)
.L_14:
        /*000c*/ 	.word	0x00000000
        /*0010*/ 	.short	0x0002
        /*0012*/ 	.short	0x0010
        /*0014*/ 	.byte	0x00, 0xf5, 0x21, 0x00


	//----- nvinfo : EIATTR_KPARAM_INFO
	.align		4
.L_15:
        /*0018*/ 	.byte	0x04, 0x17
        /*001a*/ 	.short	(.L_17 - .L_16)
.L_16:
        /*001c*/ 	.word	0x00000000
        /*0020*/ 	.short	0x0001
        /*0022*/ 	.short	0x0008
        /*0024*/ 	.byte	0x00, 0xf5, 0x21, 0x00


	//----- nvinfo : EIATTR_KPARAM_INFO
	.align		4
.L_17:
        /*0028*/ 	.byte	0x04, 0x17
        /*002a*/ 	.short	(.L_19 - .L_18)
.L_18:
        /*002c*/ 	.word	0x00000000
        /*0030*/ 	.short	0x0000
        /*0032*/ 	.short	0x0000
        /*0034*/ 	.byte	0x00, 0xf0, 0x11, 0x00


	//----- nvinfo : EIATTR_SPARSE_MMA_MASK
	.align		4
.L_19:
        /*0038*/ 	.byte	0x03, 0x50
        /*003a*/ 	.short	0x0000


	//----- nvinfo : EIATTR_MAXREG_COUNT
	.align		4
        /*003c*/ 	.byte	0x03, 0x1b
        /*003e*/ 	.short	0x00ff


	//----- nvinfo : EIATTR_MERCURY_ISA_VERSION
	.align		4
        /*0040*/ 	.byte	0x03, 0x5f
        /*0042*/ 	.short	0x0101


	//----- nvinfo : EIATTR_INT_WARP_WIDE_INSTR_OFFSETS
	.align		4
        /*0044*/ 	.byte	0x04, 0x31
        /*0046*/ 	.short	(.L_21 - .L_20)


	//   ....[0]....
.L_20:
        /*0048*/ 	.word	0x00001af0


	//   ....[1]....
        /*004c*/ 	.word	0x00001b00


	//   ....[2]....
        /*0050*/ 	.word	0x00001b10


	//   ....[3]....
        /*0054*/ 	.word	0x00001b20


	//   ....[4]....
        /*0058*/ 	.word	0x00001b40


	//   ....[5]....
        /*005c*/ 	.word	0x00001b50


	//   ....[6]....
        /*0060*/ 	.word	0x00001b60


	//   ....[7]....
        /*0064*/ 	.word	0x00001b70


	//   ....[8]....
        /*0068*/ 	.word	0x00001b90


	//   ....[9]....
        /*006c*/ 	.word	0x00001ba0


	//   ....[10]....
        /*0070*/ 	.word	0x00001bc0


	//   ....[11]....
        /*0074*/ 	.word	0x00001be0


	//   ....[12]....
        /*0078*/ 	.word	0x00001bf0


	//   ....[13]....
        /*007c*/ 	.word	0x00001c00


	//   ....[14]....
        /*0080*/ 	.word	0x00001c10


	//   ....[15]....
        /*0084*/ 	.word	0x00001c20


	//   ....[16]....
        /*0088*/ 	.word	0x00001c30


	//   ....[17]....
        /*008c*/ 	.word	0x00001c40


	//   ....[18]....
        /*0090*/ 	.word	0x00001c50


	//   ....[19]....
        /*0094*/ 	.word	0x00001c70


	//   ....[20]....
        /*0098*/ 	.word	0x00001ca0


	//   ....[21]....
        /*009c*/ 	.word	0x00001cd0


	//   ....[22]....
        /*00a0*/ 	.word	0x00001ce0


	//   ....[23]....
        /*00a4*/ 	.word	0x00001cf0


	//   ....[24]....
        /*00a8*/ 	.word	0x00001d10


	//   ....[25]....
        /*00ac*/ 	.word	0x00001df0


	//   ....[26]....
        /*00b0*/ 	.word	0x00001e00


	//   ....[27]....
        /*00b4*/ 	.word	0x00001e10


	//   ....[28]....
        /*00b8*/ 	.word	0x00001e40


	//   ....[29]....
        /*00bc*/ 	.word	0x00001e70


	//   ....[30]....
        /*00c0*/ 	.word	0x00001e90


	//   ....[31]....
        /*00c4*/ 	.word	0x00001eb0


	//   ....[32]....
        /*00c8*/ 	.word	0x00001ed0


	//----- nvinfo : EIATTR_VRC_CTA_INIT_COUNT
	.align		4
.L_21:
        /*00cc*/ 	.byte	0x02, 0x4a
	.zero		1
	.zero		1


	//----- nvinfo : EIATTR_EXIT_INSTR_OFFSETS
	.align		4
        /*00d0*/ 	.byte	0x04, 0x1c
        /*00d2*/ 	.short	(.L_23 - .L_22)


	//   ....[0]....
.L_22:
        /*00d4*/ 	.word	0x000021c0


	//----- nvinfo : EIATTR_CBANK_PARAM_SIZE
	.align		4
.L_23:
        /*00d8*/ 	.byte	0x03, 0x19
        /*00da*/ 	.short	0x0018


	//----- nvinfo : EIATTR_PARAM_CBANK
	.align		4
        /*00dc*/ 	.byte	0x04, 0x0a
        /*00de*/ 	.short	(.L_25 - .L_24)
	.align		4
.L_24:
        /*00e0*/ 	.word	index@(.nv.constant0._Z15local_mem_histojPjS_)
        /*00e4*/ 	.short	0x0380
        /*00e6*/ 	.short	0x0018


	//----- nvinfo : EIATTR_SW_WAR
	.align		4
.L_25:
        /*00e8*/ 	.byte	0x04, 0x36
        /*00ea*/ 	.short	(.L_27 - .L_26)
.L_26:
        /*00ec*/ 	.word	0x00000008
.L_27:


//--------------------- .nv.info._Z10clean_binsPj --------------------------
	.section	.nv.info._Z10clean_binsPj,"",@"SHT_CUDA_INFO"
	.sectionflags	@""
	.align	4


	//----- nvinfo : EIATTR_CUDA_API_VERSION
	.align		4
        /*0000*/ 	.byte	0x04, 0x37
        /*0002*/ 	.short	(.L_29 - .L_28)
.L_28:
        /*0004*/ 	.word	0x00000082


	//----- nvinfo : EIATTR_KPARAM_INFO
	.align		4
.L_29:
        /*0008*/ 	.byte	0x04, 0x17
        /*000a*/ 	.short	(.L_31 - .L_30)
.L_30:
        /*000c*/ 	.word	0x00000000
        /*0010*/ 	.short	0x0000
        /*0012*/ 	.short	0x0000
        /*0014*/ 	.byte	0x00, 0xf5, 0x21, 0x00


	//----- nvinfo : EIATTR_SPARSE_MMA_MASK
	.align		4
.L_31:
        /*0018*/ 	.byte	0x03, 0x50
        /*001a*/ 	.short	0x0000


	//----- nvinfo : EIATTR_MAXREG_COUNT
	.align		4
        /*001c*/ 	.byte	0x03, 0x1b
        /*001e*/ 	.short	0x00ff


	//----- nvinfo : EIATTR_MERCURY_ISA_VERSION
	.align		4
        /*0020*/ 	.byte	0x03, 0x5f
        /*0022*/ 	.short	0x0101


	//----- nvinfo : EIATTR_VRC_CTA_INIT_COUNT
	.align		4
        /*0024*/ 	.byte	0x02, 0x4a
	.zero		1
	.zero		1


	//----- nvinfo : EIATTR_EXIT_INSTR_OFFSETS
	.align		4
        /*0028*/ 	.byte	0x04, 0x1c
        /*002a*/ 	.short	(.L_33 - .L_32)


	//   ....[0]....
.L_32:
        /*002c*/ 	.word	0x000000a0


	//   ....[1]....
        /*0030*/ 	.word	0x000000d0


	//----- nvinfo : EIATTR_CBANK_PARAM_SIZE
	.align		4
.L_33:
        /*0034*/ 	.byte	0x03, 0x19
        /*0036*/ 	.short	0x0008


	//----- nvinfo : EIATTR_PARAM_CBANK
	.align		4
        /*0038*/ 	.byte	0x04, 0x0a
        /*003a*/ 	.short	(.L_35 - .L_34)
	.align		4
.L_34:
        /*003c*/ 	.word	index@(.nv.constant0._Z10clean_binsPj)
        /*0040*/ 	.short	0x0380
        /*0042*/ 	.short	0x0008


	//----- nvinfo : EIATTR_SW_WAR
	.align		4
.L_35:
        /*0044*/ 	.byte	0x04, 0x36
        /*0046*/ 	.short	(.L_37 - .L_36)
.L_36:
        /*0048*/ 	.word	0x00000008
.L_37:


//--------------------- .nv.callgraph             --------------------------
	.section	.nv.callgraph,"",@"SHT_CUDA_CALLGRAPH"
	.align	4
	.sectionentsize	8
	.align		4
        /*0000*/ 	.word	0x00000000
	.align		4
        /*0004*/ 	.word	0xffffffff
	.align		4
        /*0008*/ 	.word	0x00000000
	.align		4
        /*000c*/ 	.word	0xfffffffe
	.align		4
        /*0010*/ 	.word	0x00000000
	.align		4
        /*0014*/ 	.word	0xfffffffd
	.align		4
        /*0018*/ 	.word	0x00000000
	.align		4
        /*001c*/ 	.word	0xfffffffc


//--------------------- .text._Z15local_mem_histojPjS_ --------------------------
	.section	.text._Z15local_mem_histojPjS_,"ax",@progbits
	.align	128
        .global         _Z15local_mem_histojPjS_
        .type           _Z15local_mem_histojPjS_,@function
        .size           _Z15local_mem_histojPjS_,(.L_x_10 - _Z15local_mem_histojPjS_)
        .other          _Z15local_mem_histojPjS_,@"STO_CUDA_ENTRY STV_DEFAULT"
_Z15local_mem_histojPjS_:
.text._Z15local_mem_histojPjS_:
[----:B------:R-:W0:Y:S02]  /*0000*/  LDC R1, c[0x0][0x37c] ;  /* 0x0000df00ff017b82 */ /* 0x000e240000000800 */
[----:B0-----:R-:W-:Y:S01]  /*0010*/  IADD3 R1, PT, PT, R1, -0x4000, RZ ;  /* 0xffffc00001017810 */ /* 0x001fe20007ffe0ff */
[----:B------:R-:W-:Y:S01]  /*0020*/  UMOV UR5, 0xd ;  /* 0x0000000d00057882 */ /* 0x000fe20000000000 */
[----:B------:R-:W-:Y:S02]  /*0030*/  UMOV UR4, URZ ;  /* 0x000000ff00047c82 */ /* 0x000fe40008000000 */
[----:B------:R-:W-:Y:S01]  /*0040*/  IADD3 R2, PT, PT, R1, 0x38, RZ ;  /* 0x0000003801027810 */ /* 0x000fe20007ffe0ff */
[----:B------:R0:W-:Y:S01]  /*0050*/  STL.128 [R1], RZ ;  /* 0x000000ff01007387 */ /* 0x0001e20000100c00 */
[----:B------:R-:W-:-:S03]  /*0060*/  IMAD.MOV.U32 R0, RZ, RZ, R1 ;  /* 0x000000ffff007224 */ /* 0x000fc600078e0001 */
[----:B------:R0:W-:Y:S04]  /*0070*/  STL.128 [R1+0x10], RZ ;  /* 0x000010ff01007387 */ /* 0x0001e80000100c00 */
[----:B------:R0:W-:Y:S04]  /*0080*/  STL.128 [R1+0x20], RZ ;  /* 0x000020ff01007387 */ /* 0x0001e80000100c00 */
[----:B------:R0:W-:Y:S02]  /*0090*/  STL.64 [R1+0x30], RZ ;  /* 0x000030ff01007387 */ /* 0x0001e40000100a00 */
.L_x_0:
[----:B------:R-:W-:Y:S01]  /*00a0*/  UIADD3 UR5, UP0, UPT, UR5, 0x9d, URZ ;  /* 0x0000009d05057890 */ /* 0x000fe2000ff1e0ff */
[----:B------:R-:W-:Y:S03]  /*00b0*/  STL [R2], RZ ;  /* 0x000000ff02007387 */ /* 0x000fe60000100800 */
[----:B------:R-:W-:Y:S01]  /*00c0*/  UIADD3.X UR4, UPT, UPT, URZ, UR4, URZ, UP0, !UPT ;  /* 0x00000004ff047290 */ /* 0x000fe200087fe4ff */
[----:B------:R-:W-:Y:S01]  /*00d0*/  STL [R2+0x4], RZ ;  /* 0x000004ff02007387 */ /* 0x000fe20000100800 */
[----:B------:R-:W-:-:S03]  /*00e0*/  UISETP.GE.U32.AND UP0, UPT, UR5, 0xfff, UPT ;  /* 0x00000fff0500788c */ /* 0x000fc6000bf06070 */
[----:B------:R-:W-:Y:S01]  /*00f0*/  STL [R2+0x8], RZ ;  /* 0x000008ff02007387 */ /* 0x000fe20000100800 */
[----:B------:R-:W-:-:S03]  /*0100*/  UISETP.GE.U32.AND.EX UP0, UPT, UR4, URZ, UPT, UP0 ;  /* 0x000000ff0400728c */ /* 0x000fc6000bf06100 */
[----:B------:R-:W-:Y:S04]  /*0110*/  STL [R2+0xc], RZ ;  /* 0x00000cff02007387 */ /* 0x000fe80000100800 */
        /* <DEDUP_REMOVED lines=152> */
[----:B------:R1:W-:Y:S02]  /*0aa0*/  STL [R2+0x270], RZ ;  /* 0x000270ff02007387 */ /* 0x0003e40000100800 */
[----:B-1----:R-:W-:Y:S01]  /*0ab0*/  VIADD R2, R2, 0x274 ;  /* 0x0000027402027836 */ /* 0x002fe20000000000 */
[----:B------:R-:W-:Y:S06]  /*0ac0*/  BRA.U !UP0, `(.L_x_0) ;  /* 0xfffffff508747547 */ /* 0x000fec000b83ffff */
[----:B------:R-:W1:Y:S01]  /*0ad0*/  LDC R2, c[0x0][0x380] ;  /* 0x0000e000ff027b82 */ /* 0x000e620000000800 */
[----:B------:R-:W2:Y:S01]  /*0ae0*/  LDCU.64 UR6, c[0x0][0x358] ;  /* 0x00006b00ff0677ac */ /* 0x000ea20008000a00 */
[----:B-1----:R-:W-:-:S13]  /*0af0*/  ISETP.NE.AND P0, PT, R2, RZ, PT ;  /* 0x000000ff0200720c */ /* 0x002fda0003f05270 */
[----:B--2---:R-:W-:Y:S05]  /*0b00*/  @!P0 BRA `(.L_x_1) ;  /* 0x0000000c00c08947 */ /* 0x004fea0003800000 */
[----:B------:R-:W1:Y:S01]  /*0b10*/  S2R R4, SR_TID.X ;  /* 0x0000000000047919 */ /* 0x000e620000002100 */
[----:B------:R-:W1:Y:S01]  /*0b20*/  S2UR UR4, SR_CTAID.X ;  /* 0x00000000000479c3 */ /* 0x000e620000002500 */
[C---:B------:R-:W-:Y:S02]  /*0b30*/  ISETP.GE.U32.AND P1, PT, R2.reuse, 0x10, PT ;  /* 0x000000100200780c */ /* 0x040fe40003f26070 */
[----:B------:R-:W-:-:S04]  /*0b40*/  LOP3.LUT R9, R2, 0xf, RZ, 0xc0, !PT ;  /* 0x0000000f02097812 */ /* 0x000fc800078ec0ff */
[----:B------:R-:W-:Y:S01]  /*0b50*/  ISETP.NE.AND P0, PT, R9, RZ, PT ;  /* 0x000000ff0900720c */ /* 0x000fe20003f05270 */
[----:B------:R-:W1:Y:S02]  /*0b60*/  LDC R3, c[0x0][0x360] ;  /* 0x0000d800ff037b82 */ /* 0x000e640000000800 */
[----:B-1----:R-:W-:Y:S02]  /*0b70*/  IMAD R3, R3, UR4, R4 ;  /* 0x0000000403037c24 */ /* 0x002fe4000f8e0204 */
[----:B------:R-:W-:Y:S02]  /*0b80*/  HFMA2 R4, -RZ, RZ, 0, 0 ;  /* 0x00000000ff047431 */ /* 0x000fe400000001ff */
[----:B------:R-:W-:Y:S06]  /*0b90*/  @!P1 BRA `(.L_x_2) ;  /* 0x0000000400dc9947 */ /* 0x000fec0003800000 */
[----:B------:R-:W1:Y:S01]  /*0ba0*/  LDC.64 R6, c[0x0][0x388] ;  /* 0x0000e200ff067b82 */ /* 0x000e620000000a00 */
[----:B------:R-:W-:Y:S01]  /*0bb0*/  LOP3.LUT R4, R2, 0xfffffff0, RZ, 0xc0, !PT ;  /* 0xfffffff002047812 */ /* 0x000fe200078ec0ff */
[----:B------:R-:W-:-:S04]  /*0bc0*/  IMAD R5, R3, R2, 0x7 ;  /* 0x0000000703057424 */ /* 0x000fc800078e0202 */
[----:B------:R-:W-:-:S07]  /*0bd0*/  IMAD.MOV R8, RZ, RZ, -R4 ;  /* 0x000000ffff087224 */ /* 0x000fce00078e0a04 */
.L_x_3:
[----:B---3--:R-:W-:-:S05]  /*0be0*/  IADD3 R11, PT, PT, R5, -0x7, RZ ;  /* 0xfffffff9050b7810 */ /* 0x008fca0007ffe0ff */
[----:B-1----:R-:W-:-:S06]  /*0bf0*/  IMAD.WIDE.U32 R10, R11, 0x4, R6 ;  /* 0x000000040b0a7825 */ /* 0x002fcc00078e0006 */
[----:B------:R-:W2:Y:S01]  /*0c00*/  LDG.E R11, desc[UR6][R10.64] ;  /* 0x000000060a0b7981 */ /* 0x000ea2000c1e1900 */
[----:B------:R-:W-:-:S04]  /*0c10*/  VIADD R13, R5, 0xfffffffa ;  /* 0xfffffffa050d7836 */ /* 0x000fc80000000000 */
[----:B------:R-:W-:-:S06]  /*0c20*/  IMAD.WIDE.U32 R12, R13, 0x4, R6 ;  /* 0x000000040d0c7825 */ /* 0x000fcc00078e0006 */
[----:B------:R-:W3:Y:S01]  /*0c30*/  LDG.E R13, desc[UR6][R12.64] ;  /* 0x000000060c0d7981 */ /* 0x000ee2000c1e1900 */
[----:B--2---:R-:W-:-:S05]  /*0c40*/  LEA R16, R11, R0, 0x2 ;  /* 0x000000000b107211 */ /* 0x004fca00078e10ff */
[----:B------:R-:W2:Y:S01]  /*0c50*/  LDL R14, [R16] ;  /* 0x00000000100e7983 */ /* 0x000ea20000100800 */
[----:B------:R-:W-:Y:S02]  /*0c60*/  VIADD R15, R5, 0xfffffffb ;  /* 0xfffffffb050f7836 */ /* 0x000fe40000000000 */
[----:B---3--:R-:W-:Y:S01]  /*0c70*/  IMAD R18, R13, 0x4, R0 ;  /* 0x000000040d127824 */ /* 0x008fe200078e0200 */
[----:B--2---:R-:W-:Y:S01]  /*0c80*/  IADD3 R17, PT, PT, R14, 0x1, RZ ;  /* 0x000000010e117810 */ /* 0x004fe20007ffe0ff */
[----:B------:R-:W-:-:S04]  /*0c90*/  IMAD.WIDE.U32 R14, R15, 0x4, R6 ;  /* 0x000000040f0e7825 */ /* 0x000fc800078e0006 */
[----:B------:R1:W-:Y:S04]  /*0ca0*/  STL [R16], R17 ;  /* 0x0000001110007387 */ /* 0x0003e80000100800 */
[----:B------:R-:W2:Y:S04]  /*0cb0*/  LDL R10, [R18] ;  /* 0x00000000120a7983 */ /* 0x000ea80000100800 */
[----:B------:R-:W3:Y:S01]  /*0cc0*/  LDG.E R15, desc[UR6][R14.64] ;  /* 0x000000060e0f7981 */ /* 0x000ee2000c1e1900 */
[----:B------:R-:W-:Y:S01]  /*0cd0*/  IADD3 R11, PT, PT, R5, -0x4, RZ ;  /* 0xfffffffc050b7810 */ /* 0x000fe20007ffe0ff */
[----:B--2---:R-:W-:-:S04]  /*0ce0*/  VIADD R19, R10, 0x1 ;  /* 0x000000010a137836 */ /* 0x004fc80000000000 */
[----:B------:R-:W-:Y:S01]  /*0cf0*/  IMAD.WIDE.U32 R10, R11, 0x4, R6 ;  /* 0x000000040b0a7825 */ /* 0x000fe200078e0006 */
[----:B---3--:R-:W-:Y:S01]  /*0d00*/  LEA R20, R15, R0, 0x2 ;  /* 0x000000000f147211 */ /* 0x008fe200078e10ff */
[----:B------:R2:W-:Y:S04]  /*0d10*/  STL [R18], R19 ;  /* 0x0000001312007387 */ /* 0x0005e80000100800 */
[----:B------:R-:W1:Y:S04]  /*0d20*/  LDL R12, [R20] ;  /* 0x00000000140c7983 */ /* 0x000e680000100800 */
[----:B------:R-:W3:Y:S01]  /*0d30*/  LDG.E R11, desc[UR6][R10.64] ;  /* 0x000000060a0b7981 */ /* 0x000ee2000c1e1900 */
[----:B------:R-:W-:Y:S01]  /*0d40*/  VIADD R13, R5, 0xfffffffd ;  /* 0xfffffffd050d7836 */ /* 0x000fe20000000000 */
[----:B-1----:R-:W-:-:S03]  /*0d50*/  IADD3 R17, PT, PT, R12, 0x1, RZ ;  /* 0x000000010c117810 */ /* 0x002fc60007ffe0ff */
[----:B------:R-:W-:-:S04]  /*0d60*/  IMAD.WIDE.U32 R12, R13, 0x4, R6 ;  /* 0x000000040d0c7825 */ /* 0x000fc800078e0006 */
[----:B---3--:R-:W-:Y:S01]  /*0d70*/  IMAD R16, R11, 0x4, R0 ;  /* 0x000000040b107824 */ /* 0x008fe200078e0200 */
[----:B------:R1:W-:Y:S04]  /*0d80*/  STL [R20], R17 ;  /* 0x0000001114007387 */ /* 0x0003e80000100800 */
[----:B------:R-:W3:Y:S04]  /*0d90*/  LDL R14, [R16] ;  /* 0x00000000100e7983 */ /* 0x000ee80000100800 */
[----:B------:R-:W2:Y:S01]  /*0da0*/  LDG.E R13, desc[UR6][R12.64] ;  /* 0x000000060c0d7981 */ /* 0x000ea2000c1e1900 */
[----:B------:R-:W-:-:S05]  /*0db0*/  IADD3 R21, PT, PT, R5, -0x2, RZ ;  /* 0xfffffffe05157810 */ /* 0x000fca0007ffe0ff */
[----:B------:R-:W-:-:S06]  /*0dc0*/  IMAD.WIDE.U32 R10, R21, 0x4, R6 ;  /* 0x00000004150a7825 */ /* 0x000fcc00078e0006 */
[----:B------:R-:W4:Y:S01]  /*0dd0*/  LDG.E R11, desc[UR6][R10.64] ;  /* 0x000000060a0b7981 */ /* 0x000f22000c1e1900 */
[----:B---3--:R-:W-:Y:S01]  /*0de0*/  VIADD R15, R14, 0x1 ;  /* 0x000000010e0f7836 */ /* 0x008fe20000000000 */
[----:B--2---:R-:W-:-:S04]  /*0df0*/  LEA R18, R13, R0, 0x2 ;  /* 0x000000000d127211 */ /* 0x004fc800078e10ff */
[----:B------:R2:W-:Y:S04]  /*0e00*/  STL [R16], R15 ;  /* 0x0000000f10007387 */ /* 0x0005e80000100800 */
[----:B------:R-:W1:Y:S01]  /*0e10*/  LDL R14, [R18] ;  /* 0x00000000120e7983 */ /* 0x000e620000100800 */
[----:B------:R-:W-:-:S04]  /*0e20*/  VIADD R21, R5, 0xffffffff ;  /* 0xffffffff05157836 */ /* 0x000fc80000000000 */
[----:B------:R-:W-:-:S04]  /*0e30*/  IMAD.WIDE.U32 R12, R21, 0x4, R6 ;  /* 0x00000004150c7825 */ /* 0x000fc800078e0006 */
[----:B----4-:R-:W-:Y:S02]  /*0e40*/  IMAD R19, R11, 0x4, R0 ;  /* 0x000000040b137824 */ /* 0x010fe400078e0200 */
[----:B------:R-:W2:Y:S01]  /*0e50*/  LDG.E R13, desc[UR6][R12.64] ;  /* 0x000000060c0d7981 */ /* 0x000ea2000c1e1900 */
[----:B-1----:R-:W-:-:S05]  /*0e60*/  IADD3 R17, PT, PT, R14, 0x1, RZ ;  /* 0x000000010e117810 */ /* 0x002fca0007ffe0ff */
[----:B------:R1:W-:Y:S04]  /*0e70*/  STL [R18], R17 ;  /* 0x0000001112007387 */ /* 0x0003e80000100800 */
[----:B------:R-:W3:Y:S01]  /*0e80*/  LDL R14, [R19] ;  /* 0x00000000130e7983 */ /* 0x000ee20000100800 */
[----:B--2---:R-:W-:Y:S01]  /*0e90*/  IMAD R16, R13, 0x4, R0 ;  /* 0x000000040d107824 */ /* 0x004fe200078e0200 */
[----:B---3--:R-:W-:Y:S01]  /*0ea0*/  IADD3 R20, PT, PT, R14, 0x1, RZ ;  /* 0x000000010e147810 */ /* 0x008fe20007ffe0ff */
[----:B------:R-:W-:-:S04]  /*0eb0*/  IMAD.WIDE.U32 R14, R5, 0x4, R6 ;  /* 0x00000004050e7825 */ /* 0x000fc800078e0006 */
[----:B------:R2:W-:Y:S04]  /*0ec0*/  STL [R19], R20 ;  /* 0x0000001413007387 */ /* 0x0005e80000100800 */
[----:B------:R-:W3:Y:S04]  /*0ed0*/  LDL R10, [R16] ;  /* 0x00000000100a7983 */ /* 0x000ee80000100800 */
[----:B------:R-:W1:Y:S01]  /*0ee0*/  LDG.E R15, desc[UR6][R14.64] ;  /* 0x000000060e0f7981 */ /* 0x000e62000c1e1900 */
[----:B------:R-:W-:Y:S01]  /*0ef0*/  IADD3 R11, PT, PT, R5, 0x1, RZ ;  /* 0x00000001050b7810 */ /* 0x000fe20007ffe0ff */
[----:B---3--:R-:W-:-:S04]  /*0f00*/  VIADD R21, R10, 0x1 ;  /* 0x000000010a157836 */ /* 0x008fc80000000000 */
[----:B------:R-:W-:Y:S01]  /*0f10*/  IMAD.WIDE.U32 R10, R11, 0x4, R6 ;  /* 0x000000040b0a7825 */ /* 0x000fe200078e0006 */
[----:B-1----:R-:W-:Y:S01]  /*0f20*/  LEA R17, R15, R0, 0x2 ;  /* 0x000000000f117211 */ /* 0x002fe200078e10ff */
[----:B------:R1:W-:Y:S04]  /*0f30*/  STL [R16], R21 ;  /* 0x0000001510007387 */ /* 0x0003e80000100800 */
[----:B------:R-:W3:Y:S04]  /*0f40*/  LDL R12, [R17] ;  /* 0x00000000110c7983 */ /* 0x000ee80000100800 */
[----:B------:R-:W2:Y:S01]  /*0f50*/  LDG.E R11, desc[UR6][R10.64] ;  /* 0x000000060a0b7981 */ /* 0x000ea2000c1e1900 */
[----:B------:R-:W-:Y:S01]  /*0f60*/  VIADD R13, R5, 0x2 ;  /* 0x00000002050d7836 */ /* 0x000fe20000000000 */
[----:B---3--:R-:W-:-:S03]  /*0f70*/  IADD3 R18, PT, PT, R12, 0x1, RZ ;  /* 0x000000010c127810 */ /* 0x008fc60007ffe0ff */
[----:B------:R-:W-:-:S04]  /*0f80*/  IMAD.WIDE.U32 R12, R13, 0x4, R6 ;  /* 0x000000040d0c7825 */ /* 0x000fc800078e0006 */
[----:B--2---:R-:W-:Y:S01]  /*0f90*/  IMAD R19, R11, 0x4, R0 ;  /* 0x000000040b137824 */ /* 0x004fe200078e0200 */
[----:B------:R2:W-:Y:S04]  /*0fa0*/  STL [R17], R18 ;  /* 0x0000001211007387 */ /* 0x0005e80000100800 */
[----:B------:R-:W3:Y:S04]  /*0fb0*/  LDL R14, [R19] ;  /* 0x00000000130e7983 */ /* 0x000ee80000100800 */
[----:B------:R-:W4:Y:S01]  /*0fc0*/  LDG.E R13, desc[UR6][R12.64] ;  /* 0x000000060c0d7981 */ /* 0x000f22000c1e1900 */
[----:B------:R-:W-:-:S05]  /*0fd0*/  IADD3 R23, PT, PT, R5, 0x3, RZ ;  /* 0x0000000305177810 */ /* 0x000fca0007ffe0ff */
[----:B------:R-:W-:-:S06]  /*0fe0*/  IMAD.WIDE.U32 R10, R23, 0x4, R6 ;  /* 0x00000004170a7825 */ /* 0x000fcc00078e0006 */
[----:B------:R-:W2:Y:S01]  /*0ff0*/  LDG.E R11, desc[UR6][R10.64] ;  /* 0x000000060a0b7981 */ /* 0x000ea2000c1e1900 */
[----:B---3--:R-:W-:Y:S01]  /*1000*/  VIADD R14, R14, 0x1 ;  /* 0x000000010e0e7836 */ /* 0x008fe20000000000 */
[----:B----4-:R-:W-:-:S04]  /*1010*/  LEA R15, R13, R0, 0x2 ;  /* 0x000000000d0f7211 */ /* 0x010fc800078e10ff */
[----:B------:R3:W-:Y:S04]  /*1020*/  STL [R19], R14 ;  /* 0x0000000e13007387 */ /* 0x0007e80000100800 */
[----:B-1----:R-:W4:Y:S01]  /*1030*/  LDL R16, [R15] ;  /* 0x000000000f107983 */ /* 0x002f220000100800 */
[----:B------:R-:W-:-:S04]  /*1040*/  VIADD R21, R5, 0x4 ;  /* 0x0000000405157836 */ /* 0x000fc80000000000 */
[----:B------:R-:W-:-:S04]  /*1050*/  IMAD.WIDE.U32 R12, R21, 0x4, R6 ;  /* 0x00000004150c7825 */ /* 0x000fc800078e0006 */
[----:B--2---:R-:W-:Y:S02]  /*1060*/  IMAD R17, R11, 0x4, R0 ;  /* 0x000000040b117824 */ /* 0x004fe400078e0200 */
[----:B------:R-:W3:Y:S01]  /*1070*/  LDG.E R13, desc[UR6][R12.64] ;  /* 0x000000060c0d7981 */ /* 0x000ee2000c1e1900 */
[----:B----4-:R-:W-:-:S05]  /*1080*/  IADD3 R16, PT, PT, R16, 0x1, RZ ;  /* 0x0000000110107810 */ /* 0x010fca0007ffe0ff */
[----:B------:R1:W-:Y:S04]  /*1090*/  STL [R15], R16 ;  /* 0x000000100f007387 */ /* 0x0003e80000100800 */
[----:B------:R-:W2:Y:S01]  /*10a0*/  LDL R18, [R17] ;  /* 0x0000000011127983 */ /* 0x000ea20000100800 */
[----:B------:R-:W-:Y:S02]  /*10b0*/  IADD3 R21, PT, PT, R5, 0x5, RZ ;  /* 0x0000000505157810 */ /* 0x000fe40007ffe0ff */
[----:B---3--:R-:W-:-:S03]  /*10c0*/  LEA R14, R13, R0, 0x2 ;  /* 0x000000000d0e7211 */ /* 0x008fc600078e10ff */
[----:B------:R-:W-:-:S06]  /*10d0*/  IMAD.WIDE.U32 R10, R21, 0x4, R6 ;  /* 0x00000004150a7825 */ /* 0x000fcc00078e0006 */
[----:B------:R-:W1:Y:S01]  /*10e0*/  LDG.E R11, desc[UR6][R10.64] ;  /* 0x000000060a0b7981 */ /* 0x000e62000c1e1900 */
[----:B--2---:R-:W-:-:S05]  /*10f0*/  VIADD R18, R18, 0x1 ;  /* 0x0000000112127836 */ /* 0x004fca0000000000 */
[----:B------:R2:W-:Y:S04]  /*1100*/  STL [R17], R18 ;  /* 0x0000001211007387 */ /* 0x0005e80000100800 */
[----:B------:R-:W3:Y:S01]  /*1110*/  LDL R19, [R14] ;  /* 0x000000000e137983 */ /* 0x000ee20000100800 */
[----:B------:R-:W-:Y:S02]  /*1120*/  VIADD R21, R5, 0x6 ;  /* 0x0000000605157836 */ /* 0x000fe40000000000 */
[----:B-1----:R-:W-:Y:S02]  /*1130*/  IMAD R16, R11, 0x4, R0 ;  /* 0x000000040b107824 */ /* 0x002fe400078e0200 */
[----:B------:R-:W-:-:S06]  /*1140*/  IMAD.WIDE.U32 R12, R21, 0x4, R6 ;  /* 0x00000004150c7825 */ /* 0x000fcc00078e0006 */
[----:B------:R-:W2:Y:S01]  /*1150*/  LDG.E R13, desc[UR6][R12.64] ;  /* 0x000000060c0d7981 */ /* 0x000ea2000c1e1900 */
[----:B---3--:R-:W-:-:S05]  /*1160*/  IADD3 R19, PT, PT, R19, 0x1, RZ ;  /* 0x0000000113137810 */ /* 0x008fca0007ffe0ff */
[----:B------:R1:W-:Y:S04]  /*1170*/  STL [R14], R19 ;  /* 0x000000130e007387 */ /* 0x0003e80000100800 */
[----:B------:R-:W3:Y:S01]  /*1180*/  LDL R15, [R16] ;  /* 0x00000000100f7983 */ /* 0x000ee20000100800 */
[----:B------:R-:W-:Y:S02]  /*1190*/  IADD3 R21, PT, PT, R5, 0x7, RZ ;  /* 0x0000000705157810 */ /* 0x000fe40007ffe0ff */
[----:B--2---:R-:W-:-:S03]  /*11a0*/  LEA R18, R13, R0, 0x2 ;  /* 0x000000000d127211 */ /* 0x004fc600078e10ff */
[----:B------:R-:W-:-:S06]  /*11b0*/  IMAD.WIDE.U32 R10, R21, 0x4, R6 ;  /* 0x00000004150a7825 */ /* 0x000fcc00078e0006 */
[----:B------:R-:W1:Y:S01]  /*11c0*/  LDG.E R11, desc[UR6][R10.64] ;  /* 0x000000060a0b7981 */ /* 0x000e62000c1e1900 */
[----:B---3--:R-:W-:-:S05]  /*11d0*/  VIADD R17, R15, 0x1 ;  /* 0x000000010f117836 */ /* 0x008fca0000000000 */
        /* <DEDUP_REMOVED lines=8> */
[----:B------:R-:W4:Y:S01]  /*1260*/  LDL R15, [R14] ;  /* 0x000000000e0f7983 */ /* 0x000f220000100800 */
[----:B--2---:R-:W-:Y:S01]  /*1270*/  IMAD R16, R13, 0x4, R0 ;  /* 0x000000040d107824 */ /* 0x004fe200078e0200 */
[----:B----4-:R-:W-:-:S05]  /*1280*/  IADD3 R15, PT, PT, R15, 0x1, RZ ;  /* 0x000000010f0f7810 */ /* 0x010fca0007ffe0ff */
[----:B------:R3:W-:Y:S04]  /*1290*/  STL [R14], R15 ;  /* 0x0000000f0e007387 */ /* 0x0007e80000100800 */
[----:B------:R-:W2:Y:S01]  /*12a0*/  LDL R10, [R16] ;  /* 0x00000000100a7983 */ /* 0x000ea20000100800 */
[----:B------:R-:W-:-:S05]  /*12b0*/  VIADD R8, R8, 0x10 ;  /* 0x0000001008087836 */ /* 0x000fca0000000000 */
[----:B------:R-:W-:Y:S02]  /*12c0*/  ISETP.NE.AND P1, PT, R8, RZ, PT ;  /* 0x000000ff0800720c */ /* 0x000fe40003f25270 */
[----:B------:R-:W-:Y:S02]  /*12d0*/  IADD3 R5, PT, PT, R5, 0x10, RZ ;  /* 0x0000001005057810 */ /* 0x000fe40007ffe0ff */
[----:B--2---:R-:W-:-:S05]  /*12e0*/  IADD3 R11, PT, PT, R10, 0x1, RZ ;  /* 0x000000010a0b7810 */ /* 0x004fca0007ffe0ff */
[----:B------:R3:W-:Y:S04]  /*12f0*/  STL [R16], R11 ;  /* 0x0000000b10007387 */ /* 0x0007e80000100800 */
[----:B------:R-:W-:Y:S05]  /*1300*/  @P1 BRA `(.L_x_3) ;  /* 0xfffffff800341947 */ /* 0x000fea000383ffff */
.L_x_2:
[----:B------:R-:W-:Y:S05]  /*1310*/  @!P0 BRA `(.L_x_1) ;  /* 0x0000000400bc8947 */ /* 0x000fea0003800000 */
[----:B------:R-:W-:Y:S02]  /*1320*/  ISETP.GE.U32.AND P0, PT, R9, 0x8, PT ;  /* 0x000000080900780c */ /* 0x000fe40003f06070 */
[----:B---3--:R-:W-:-:S04]  /*1330*/  LOP3.LUT R15, R2, 0x7, RZ, 0xc0, !PT ;  /* 0x00000007020f7812 */ /* 0x008fc800078ec0ff */
[----:B------:R-:W-:-:S07]  /*1340*/  ISETP.NE.AND P1, PT, R15, RZ, PT ;  /* 0x000000ff0f00720c */ /* 0x000fce0003f25270 */
[----:B------:R-:W-:Y:S06]  /*1350*/  @!P0 BRA `(.L_x_4) ;  /* 0x0000000000e88947 */ /* 0x000fec0003800000 */
[----:B------:R-:W1:Y:S01]  /*1360*/  LDC.64 R6, c[0x0][0x388] ;  /* 0x0000e200ff067b82 */ /* 0x000e620000000a00 */
[----:B------:R-:W-:-:S04]  /*1370*/  IMAD R5, R3, R2, R4 ;  /* 0x0000000203057224 */ /* 0x000fc800078e0204 */
        /* <DEDUP_REMOVED lines=14> */
[----:B------:R-:W-:Y:S01]  /*1460*/  IADD3 R9, PT, PT, R5, 0x3, RZ ;  /* 0x0000000305097810 */ /* 0x000fe20007ffe0ff */
        /* <DEDUP_REMOVED lines=12> */
[----:B------:R-:W4:Y:S01]  /*1530*/  LDG.E R11, desc[UR6][R10.64] ;  /* 0x000000060a0b7981 */ /* 0x000f22000c1e1900 */
[----:B------:R-:W-:-:S05]  /*1540*/  IADD3 R21, PT, PT, R5, 0x5, RZ ;  /* 0x0000000505157810 */ /* 0x000fca0007ffe0ff */
[----:B------:R-:W-:-:S06]  /*1550*/  IMAD.WIDE.U32 R8, R21, 0x4, R6 ;  /* 0x0000000415087825 */ /* 0x000fcc00078e0006 */
[----:B------:R-:W5:Y:S01]  /*1560*/  LDG.E R9, desc[UR6][R8.64] ;  /* 0x0000000608097981 */ /* 0x000f62000c1e1900 */
[----:B---3--:R-:W-:Y:S01]  /*1570*/  VIADD R13, R12, 0x1 ;  /* 0x000000010c0d7836 */ /* 0x008fe20000000000 */
[----:B----4-:R-:W-:-:S04]  /*1580*/  LEA R12, R11, R0, 0x2 ;  /* 0x000000000b0c7211 */ /* 0x010fc800078e10ff */
[----:B------:R3:W-:Y:S04]  /*1590*/  STL [R14], R13 ;  /* 0x0000000d0e007387 */ /* 0x0007e80000100800 */
[----:B--2---:R-:W1:Y:S01]  /*15a0*/  LDL R16, [R12] ;  /* 0x000000000c107983 */ /* 0x004e620000100800 */
[----:B------:R-:W-:-:S04]  /*15b0*/  VIADD R19, R5, 0x6 ;  /* 0x0000000605137836 */ /* 0x000fc80000000000 */
[----:B------:R-:W-:-:S06]  /*15c0*/  IMAD.WIDE.U32 R10, R19, 0x4, R6 ;  /* 0x00000004130a7825 */ /* 0x000fcc00078e0006 */
[----:B------:R-:W3:Y:S01]  /*15d0*/  LDG.E R11, desc[UR6][R10.64] ;  /* 0x000000060a0b7981 */ /* 0x000ee2000c1e1900 */
[----:B-1----:R-:W-:Y:S01]  /*15e0*/  IADD3 R17, PT, PT, R16, 0x1, RZ ;  /* 0x0000000110117810 */ /* 0x002fe20007ffe0ff */
[----:B-----5:R-:W-:-:S04]  /*15f0*/  IMAD R16, R9, 0x4, R0 ;  /* 0x0000000409107824 */ /* 0x020fc800078e0200 */
[----:B------:R1:W-:Y:S04]  /*1600*/  STL [R12], R17 ;  /* 0x000000110c007387 */ /* 0x0003e80000100800 */
[----:B------:R-:W2:Y:S01]  /*1610*/  LDL R18, [R16] ;  /* 0x0000000010127983 */ /* 0x000ea20000100800 */
[----:B------:R-:W-:Y:S02]  /*1620*/  IADD3 R19, PT, PT, R5, 0x7, RZ ;  /* 0x0000000705137810 */ /* 0x000fe40007ffe0ff */
[----:B---3--:R-:W-:-:S03]  /*1630*/  LEA R13, R11, R0, 0x2 ;  /* 0x000000000b0d7211 */ /* 0x008fc600078e10ff */
[----:B------:R-:W-:-:S06]  /*1640*/  IMAD.WIDE.U32 R6, R19, 0x4, R6 ;  /* 0x0000000413067825 */ /* 0x000fcc00078e0006 */
[----:B------:R-:W3:Y:S01]  /*1650*/  LDG.E R7, desc[UR6][R6.64] ;  /* 0x0000000606077981 */ /* 0x000ee2000c1e1900 */
[----:B--2---:R-:W-:-:S05]  /*1660*/  VIADD R5, R18, 0x1 ;  /* 0x0000000112057836 */ /* 0x004fca0000000000 */
[----:B------:R1:W-:Y:S04]  /*1670*/  STL [R16], R5 ;  /* 0x0000000510007387 */ /* 0x0003e80000100800 */
[----:B------:R-:W2:Y:S01]  /*1680*/  LDL R8, [R13] ;  /* 0x000000000d087983 */ /* 0x000ea20000100800 */
[----:B---3--:R-:W-:Y:S01]  /*1690*/  LEA R9, R7, R0, 0x2 ;  /* 0x0000000007097211 */ /* 0x008fe200078e10ff */
[----:B--2---:R-:W-:-:S05]  /*16a0*/  VIADD R8, R8, 0x1 ;  /* 0x0000000108087836 */ /* 0x004fca0000000000 */
[----:B------:R1:W-:Y:S04]  /*16b0*/  STL [R13], R8 ;  /* 0x000000080d007387 */ /* 0x0003e80000100800 */
[----:B------:R-:W2:Y:S01]  /*16c0*/  LDL R10, [R9] ;  /* 0x00000000090a7983 */ /* 0x000ea20000100800 */
[----:B------:R-:W-:Y:S01]  /*16d0*/  IADD3 R4, PT, PT, R4, 0x8, RZ ;  /* 0x0000000804047810 */ /* 0x000fe20007ffe0ff */
[----:B--2---:R-:W-:-:S05]  /*16e0*/  VIADD R10, R10, 0x1 ;  /* 0x000000010a0a7836 */ /* 0x004fca0000000000 */
[----:B------:R1:W-:Y:S02]  /*16f0*/  STL [R9], R10 ;  /* 0x0000000a09007387 */ /* 0x0003e40000100800 */
.L_x_4:
[----:B------:R-:W-:Y:S05]  /*1700*/  @!P1 BRA `(.L_x_1) ;  /* 0x0000000000c09947 */ /* 0x000fea0003800000 */
[----:B------:R-:W-:Y:S02]  /*1710*/  ISETP.GE.U32.AND P0, PT, R15, 0x4, PT ;  /* 0x000000040f00780c */ /* 0x000fe40003f06070 */
[----:B-1----:R-:W-:-:S04]  /*1720*/  LOP3.LUT R5, R2, 0x3, RZ, 0xc0, !PT ;  /* 0x0000000302057812 */ /* 0x002fc800078ec0ff */
        /* <DEDUP_REMOVED lines=11> */
[----:B------:R-:W-:Y:S01]  /*17e0*/  VIADD R13, R15, 0x2 ;  /* 0x000000020f0d7836 */ /* 0x000fe20000000000 */
[----:B---3--:R-:W-:Y:S02]  /*17f0*/  LEA R19, R11, R0, 0x2 ;  /* 0x000000000b137211 */ /* 0x008fe400078e10ff */
[----:B--2---:R-:W-:Y:S01]  /*1800*/  IADD3 R14, PT, PT, R12, 0x1, RZ ;  /* 0x000000010c0e7810 */ /* 0x004fe20007ffe0ff */
[----:B------:R-:W-:-:S04]  /*1810*/  IMAD.WIDE.U32 R12, R13, 0x4, R6 ;  /* 0x000000040d0c7825 */ /* 0x000fc800078e0006 */
[----:B------:R1:W-:Y:S04]  /*1820*/  STL [R17], R14 ;  /* 0x0000000e11007387 */ /* 0x0003e80000100800 */
[----:B------:R-:W2:Y:S04]  /*1830*/  LDL R8, [R19] ;  /* 0x0000000013087983 */ /* 0x000ea80000100800 */
[----:B------:R-:W3:Y:S01]  /*1840*/  LDG.E R13, desc[UR6][R12.64] ;  /* 0x000000060c0d7981 */ /* 0x000ee2000c1e1900 */
[----:B------:R-:W-:-:S04]  /*1850*/  VIADD R15, R15, 0x3 ;  /* 0x000000030f0f7836 */ /* 0x000fc80000000000 */
[----:B------:R-:W-:-:S06]  /*1860*/  IMAD.WIDE.U32 R6, R15, 0x4, R6 ;  /* 0x000000040f067825 */ /* 0x000fcc00078e0006 */
[----:B------:R-:W4:Y:S01]  /*1870*/  LDG.E R7, desc[UR6][R6.64] ;  /* 0x0000000606077981 */ /* 0x000f22000c1e1900 */
[----:B--2---:R-:W-:Y:S02]  /*1880*/  IADD3 R8, PT, PT, R8, 0x1, RZ ;  /* 0x0000000108087810 */ /* 0x004fe40007ffe0ff */
[----:B---3--:R-:W-:-:S03]  /*1890*/  LEA R16, R13, R0, 0x2 ;  /* 0x000000000d107211 */ /* 0x008fc600078e10ff */
[----:B------:R1:W-:Y:S04]  /*18a0*/  STL [R19], R8 ;  /* 0x0000000813007387 */ /* 0x0003e80000100800 */
[----:B------:R-:W2:Y:S01]  /*18b0*/  LDL R9, [R16] ;  /* 0x0000000010097983 */ /* 0x000ea20000100800 */
[----:B----4-:R-:W-:Y:S01]  /*18c0*/  LEA R11, R7, R0, 0x2 ;  /* 0x00000000070b7211 */ /* 0x010fe200078e10ff */
[----:B--2---:R-:W-:-:S05]  /*18d0*/  VIADD R9, R9, 0x1 ;  /* 0x0000000109097836 */ /* 0x004fca0000000000 */
[----:B------:R1:W-:Y:S04]  /*18e0*/  STL [R16], R9 ;  /* 0x0000000910007387 */ /* 0x0003e80000100800 */
[----:B------:R-:W2:Y:S01]  /*18f0*/  LDL R10, [R11] ;  /* 0x000000000b0a7983 */ /* 0x000ea20000100800 */
[----:B------:R-:W-:Y:S01]  /*1900*/  VIADD R4, R4, 0x4 ;  /* 0x0000000404047836 */ /* 0x000fe20000000000 */
[----:B--2---:R-:W-:-:S05]  /*1910*/  IADD3 R10, PT, PT, R10, 0x1, RZ ;  /* 0x000000010a0a7810 */ /* 0x004fca0007ffe0ff */
[----:B------:R1:W-:Y:S02]  /*1920*/  STL [R11], R10 ;  /* 0x0000000a0b007387 */ /* 0x0003e40000100800 */
.L_x_5:
[----:B------:R-:W-:Y:S05]  /*1930*/  @!P1 BRA `(.L_x_1) ;  /* 0x0000000000349947 */ /* 0x000fea0003800000 */
[----:B------:R-:W2:Y:S01]  /*1940*/  LDC.64 R6, c[0x0][0x388] ;  /* 0x0000e200ff067b82 */ /* 0x000ea20000000a00 */
[----:B-1----:R-:W-:Y:S01]  /*1950*/  IMAD R9, R3, R2, R4 ;  /* 0x0000000203097224 */ /* 0x002fe200078e0204 */
[----:B------:R-:W-:-:S07]  /*1960*/  IADD3 R5, PT, PT, -R5, RZ, RZ ;  /* 0x000000ff05057210 */ /* 0x000fce0007ffe1ff */
.L_x_6:
[----:B--2---:R-:W-:-:S06]  /*1970*/  IMAD.WIDE.U32 R2, R9, 0x4, R6 ;  /* 0x0000000409027825 */ /* 0x004fcc00078e0006 */
[----:B------:R-:W2:Y:S02]  /*1980*/  LDG.E R3, desc[UR6][R2.64] ;  /* 0x0000000602037981 */ /* 0x000ea4000c1e1900 */
[----:B--2-4-:R-:W-:-:S05]  /*1990*/  LEA R4, R3, R0, 0x2 ;  /* 0x0000000003047211 */ /* 0x014fca00078e10ff */
[----:B------:R-:W2:Y:S01]  /*19a0*/  LDL R8, [R4] ;  /* 0x0000000004087983 */ /* 0x000ea20000100800 */
[----:B------:R-:W-:Y:S02]  /*19b0*/  IADD3 R5, PT, PT, R5, 0x1, RZ ;  /* 0x0000000105057810 */ /* 0x000fe40007ffe0ff */
[----:B------:R-:W-:Y:S02]  /*19c0*/  IADD3 R9, PT, PT, R9, 0x1, RZ ;  /* 0x0000000109097810 */ /* 0x000fe40007ffe0ff */
[----:B------:R-:W-:Y:S01]  /*19d0*/  ISETP.NE.AND P0, PT, R5, RZ, PT ;  /* 0x000000ff0500720c */ /* 0x000fe20003f05270 */
[----:B--2---:R-:W-:-:S05]  /*19e0*/  VIADD R11, R8, 0x1 ;  /* 0x00000001080b7836 */ /* 0x004fca0000000000 */
[----:B------:R4:W-:Y:S07]  /*19f0*/  STL [R4], R11 ;  /* 0x0000000b04007387 */ /* 0x0009ee0000100800 */
[----:B------:R-:W-:Y:S05]  /*1a00*/  @P0 BRA `(.L_x_6) ;  /* 0xfffffffc00d80947 */ /* 0x000fea000383ffff */
.L_x_1:
[----:B------:R-:W2:Y:S01]  /*1a10*/  LDCU.64 UR4, c[0x0][0x390] ;  /* 0x00007200ff0477ac */ /* 0x000ea20008000a00 */
[----:B------:R-:W-:Y:S01]  /*1a20*/  VIADD R0, R1, 0x40 ;  /* 0x0000004001007836 */ /* 0x000fe20000000000 */
[----:B--2---:R-:W-:-:S04]  /*1a30*/  UIADD3 UR4, UP0, UPT, UR4, 0x40, URZ ;  /* 0x0000004004047890 */ /* 0x004fc8000ff1e0ff */
[----:B------:R-:W-:Y:S02]  /*1a40*/  UIADD3.X UR5, UPT, UPT, URZ, UR5, URZ, UP0, !UPT ;  /* 0x00000005ff057290 */ /* 0x000fe400087fe4ff */
[----:B------:R-:W-:Y:S01]  /*1a50*/  MOV R3, UR4 ;  /* 0x0000000400037c02 */ /* 0x000fe20008000f00 */
[----:B------:R-:W-:-:S03]  /*1a60*/  UMOV UR4, URZ ;  /* 0x000000ff00047c82 */ /* 0x000fc60008000000 */
[----:B------:R-:W-:-:S07]  /*1a70*/  MOV R2, UR5 ;  /* 0x0000000500027c02 */ /* 0x000fce0008000f00 */
.L_x_7:
[----:B-1-34-:R-:W2:Y:S04]  /*1a80*/  LDL.128 R8, [R0+-0x40] ;  /* 0xffffc00000087983 */ /* 0x01aea80000100c00 */
[----:B------:R-:W3:Y:S04]  /*1a90*/  LDL.128 R24, [R0+-0x30] ;  /* 0xffffd00000187983 */ /* 0x000ee80000100c00 */
[----:B------:R-:W4:Y:S04]  /*1aa0*/  LDL.128 R4, [R0+-0x20] ;  /* 0xffffe00000047983 */ /* 0x000f280000100c00 */
[----:B------:R-:W5:Y:S04]  /*1ab0*/  LDL.128 R20, [R0+-0x10] ;  /* 0xfffff00000147983 */ /* 0x000f680000100c00 */
[----:B------:R-:W5:Y:S04]  /*1ac0*/  LDL.128 R16, [R0] ;  /* 0x0000000000107983 */ /* 0x000f680000100c00 */
[----:B------:R-:W5:Y:S01]  /*1ad0*/  LDL.128 R12, [R0+0x10] ;  /* 0x00001000000c7983 */ /* 0x000f620000100c00 */
[----:B------:R-:W1:Y:S01]  /*1ae0*/  S2R R28, SR_LANEID ;  /* 0x00000000001c7919 */ /* 0x000e620000000000 */
[----:B--2---:R-:W2:Y:S08]  /*1af0*/  REDUX.SUM UR8, R8 ;  /* 0x00000000080873c4 */ /* 0x004eb0000000c000 */
[----:B------:R-:W-:Y:S08]  /*1b00*/  REDUX.SUM UR9, R9 ;  /* 0x00000000090973c4 */ /* 0x000ff0000000c000 */
[----:B------:R-:W0:Y:S08]  /*1b10*/  REDUX.SUM UR10, R10 ;  /* 0x000000000a0a73c4 */ /* 0x000e30000000c000 */
[----:B------:R1:W-:Y:S02]  /*1b20*/  REDUX.SUM UR11, R11 ;  /* 0x000000000b0b73c4 */ /* 0x0003e4000000c000 */
[----:B-1----:R-:W2:Y:S06]  /*1b30*/  LDL.128 R8, [R0+0x20] ;  /* 0x0000200000087983 */ /* 0x002eac0000100c00 */
[----:B---3--:R-:W-:Y:S08]  /*1b40*/  REDUX.SUM UR12, R24 ;  /* 0x00000000180c73c4 */ /* 0x008ff0000000c000 */
[----:B------:R-:W1:Y:S08]  /*1b50*/  REDUX.SUM UR13, R25 ;  /* 0x00000000190d73c4 */ /* 0x000e70000000c000 */
[----:B------:R-:W-:Y:S08]  /*1b60*/  REDUX.SUM UR14, R26 ;  /* 0x000000001a0e73c4 */ /* 0x000ff0000000c000 */
[----:B------:R3:W1:Y:S02]  /*1b70*/  REDUX.SUM UR15, R27 ;  /* 0x000000001b0f73c4 */ /* 0x000664000000c000 */
[----:B---3--:R3:W3:Y:S06]  /*1b80*/  LDL.128 R24, [R0+0x30] ;  /* 0x0000300000187983 */ /* 0x0086ec0000100c00 */
[----:B----4-:R-:W-:Y:S01]  /*1b90*/  REDUX.SUM UR16, R4 ;  /* 0x00000000041073c4 */ /* 0x010fe2000000c000 */
[----:B------:R-:W-:-:S02]  /*1ba0*/  VOTEU.ANY UR5, UPT, PT ;  /* 0x0000000000057886 */ /* 0x000fc400038e0100 */
[----:B------:R-:W-:-:S05]  /*1bb0*/  UFLO.U32 UR5, UR5 ;  /* 0x00000005000572bd */ /* 0x000fca00080e0000 */
[----:B------:R-:W4:Y:S01]  /*1bc0*/  REDUX.SUM UR17, R5 ;  /* 0x00000000051173c4 */ /* 0x000f22000000c000 */
[----:B------:R-:W-:-:S07]  /*1bd0*/  ISETP.EQ.U32.AND P0, PT, R28, UR5, PT ;  /* 0x000000051c007c0c */ /* 0x000fce000bf02070 */
[----:B------:R-:W-:Y:S08]  /*1be0*/  REDUX.SUM UR18, R6 ;  /* 0x00000000061273c4 */ /* 0x000ff0000000c000 */
[----:B------:R2:W4:Y:S08]  /*1bf0*/  REDUX.SUM UR19, R7 ;  /* 0x00000000071373c4 */ /* 0x000530000000c000 */
[----:B-----5:R-:W5:Y:S08]  /*1c00*/  REDUX.SUM UR20, R20 ;  /* 0x00000000141473c4 */ /* 0x020f70000000c000 */
[----:B------:R-:W3:Y:S08]  /*1c10*/  REDUX.SUM UR21, R21 ;  /* 0x00000000151573c4 */ /* 0x000ef0000000c000 */
[----:B------:R-:W3:Y:S08]  /*1c20*/  REDUX.SUM UR22, R22 ;  /* 0x00000000161673c4 */ /* 0x000ef0000000c000 */
[----:B------:R-:W3:Y:S08]  /*1c30*/  REDUX.SUM UR23, R23 ;  /* 0x00000000171773c4 */ /* 0x000ef0000000c000 */
[----:B------:R-:W3:Y:S08]  /*1c40*/  REDUX.SUM UR24, R16 ;  /* 0x00000000101873c4 */ /* 0x000ef0000000c000 */
[----:B------:R-:W3:Y:S01]  /*1c50*/  REDUX.SUM UR25, R17 ;  /* 0x00000000111973c4 */ /* 0x000ee2000000c000 */
[----:B--2---:R-:W-:-:S07]  /*1c60*/  IMAD.U32 R7, RZ, RZ, UR8 ;  /* 0x00000008ff077e24 */ /* 0x004fce000f8e00ff */
[----:B------:R-:W2:Y:S01]  /*1c70*/  REDUX.SUM UR26, R18 ;  /* 0x00000000121a73c4 */ /* 0x000ea2000000c000 */
[----:B------:R-:W-:Y:S01]  /*1c80*/  MOV R4, R3 ;  /* 0x0000000300047202 */ /* 0x000fe20000000f00 */
[----:B------:R-:W-:-:S06]  /*1c90*/  IMAD.MOV.U32 R5, RZ, RZ, R2 ;  /* 0x000000ffff057224 */ /* 0x000fcc00078e0002 */
[----:B------:R-:W2:Y:S01]  /*1ca0*/  REDUX.SUM UR27, R19 ;  /* 0x00000000131b73c4 */ /* 0x000ea2000000c000 */
[----:B0-----:R-:W-:Y:S01]  /*1cb0*/  MOV R3, UR10 ;  /* 0x0000000a00037c02 */ /* 0x001fe20008000f00 */
[----:B------:R0:W-:Y:S06]  /*1cc0*/  @P0 REDG.E.ADD.STRONG.GPU desc[UR6][R4.64+-0x40], R7 ;  /* 0xffffc0070400098e */ /* 0x0001ec000c12e106 */
[----:B------:R-:W2:Y:S08]  /*1cd0*/  REDUX.SUM UR28, R12 ;  /* 0x000000000c1c73c4 */ /* 0x000eb0000000c000 */
[----:B------:R1:W2:Y:S08]  /*1ce0*/  REDUX.SUM UR29, R13 ;  /* 0x000000000d1d73c4 */ /* 0x0002b0000000c000 */
[----:B------:R-:W2:Y:S01]  /*1cf0*/  REDUX.SUM UR30, R14 ;  /* 0x000000000e1e73c4 */ /* 0x000ea2000000c000 */
[----:B-1----:R-:W-:-:S07]  /*1d00*/  MOV R13, UR9 ;  /* 0x00000009000d7c02 */ /* 0x002fce0008000f00 */
[----:B------:R1:W2:Y:S01]  /*1d10*/  REDUX.SUM UR31, R15 ;  /* 0x000000000f1f73c4 */ /* 0x0002a2000000c000 */
[----:B------:R-:W-:Y:S01]  /*1d20*/  MOV R17, UR13 ;  /* 0x0000000d00117c02 */ /* 0x000fe20008000f00 */
[----:B------:R5:W-:Y:S01]  /*1d30*/  @P0 REDG.E.ADD.STRONG.GPU desc[UR6][R4.64+-0x3c], R13 ;  /* 0xffffc40d0400098e */ /* 0x000be2000c12e106 */
[----:B0-----:R-:W-:Y:S01]  /*1d40*/  IMAD.U32 R7, RZ, RZ, UR15 ;  /* 0x0000000fff077e24 */ /* 0x001fe2000f8e00ff */
[----:B----4-:R-:W-:Y:S02]  /*1d50*/  MOV R19, UR17 ;  /* 0x0000001100137c02 */ /* 0x010fe40008000f00 */
[----:B------:R0:W-:Y:S01]  /*1d60*/  @P0 REDG.E.ADD.STRONG.GPU desc[UR6][R4.64+-0x38], R3 ;  /* 0xffffc8030400098e */ /* 0x0001e2000c12e106 */
[----:B-1----:R-:W-:Y:S01]  /*1d70*/  IMAD.U32 R15, RZ, RZ, UR12 ;  /* 0x0000000cff0f7e24 */ /* 0x002fe2000f8e00ff */
[----:B------:R-:W-:Y:S01]  /*1d80*/  MOV R23, UR19 ;  /* 0x0000001300177c02 */ /* 0x000fe20008000f00 */
[----:B------:R-:W-:Y:S01]  /*1d90*/  IMAD.U32 R21, RZ, RZ, UR18 ;  /* 0x00000012ff157e24 */ /* 0x000fe2000f8e00ff */
[----:B-----5:R-:W-:-:S02]  /*1da0*/  MOV R13, UR16 ;  /* 0x00000010000d7c02 */ /* 0x020fc40008000f00 */
[----:B0-----:R-:W-:Y:S01]  /*1db0*/  MOV R3, UR20 ;  /* 0x0000001400037c02 */ /* 0x001fe20008000f00 */
[----:B------:R-:W-:-:S04]  /*1dc0*/  UIADD3 UR4, UPT, UPT, UR4, 0x20, URZ ;  /* 0x0000002004047890 */ /* 0x000fc8000fffe0ff */
[----:B------:R-:W-:Y:S01]  /*1dd0*/  UISETP.NE.AND UP0, UPT, UR4, 0x1000, UPT ;  /* 0x000010000400788c */ /* 0x000fe2000bf05270 */
[----:B---3--:R-:W-:Y:S01]  /*1de0*/  IADD3 R0, PT, PT, R0, 0x80, RZ ;  /* 0x0000008000007810 */ /* 0x008fe20007ffe0ff */
[----:B------:R-:W0:Y:S08]  /*1df0*/  REDUX.SUM UR32, R8 ;  /* 0x00000000082073c4 */ /* 0x000e30000000c000 */
[----:B------:R1:W3:Y:S08]  /*1e00*/  REDUX.SUM UR33, R9 ;  /* 0x00000000092173c4 */ /* 0x0002f0000000c000 */
[----:B------:R-:W4:Y:S01]  /*1e10*/  REDUX.SUM UR34, R10 ;  /* 0x000000000a2273c4 */ /* 0x000f22000000c000 */
[----:B-1----:R-:W-:-:S05]  /*1e20*/  MOV R9, UR11 ;  /* 0x0000000b00097c02 */ /* 0x002fca0008000f00 */
[----:B------:R1:W-:Y:S02]  /*1e30*/  @P0 REDG.E.ADD.STRONG.GPU desc[UR6][R4.64+-0x34], R9 ;  /* 0xffffcc090400098e */ /* 0x0003e4000c12e106 */
[----:B------:R5:W4:Y:S02]  /*1e40*/  REDUX.SUM UR5, R11 ;  /* 0x000000000b0573c4 */ /* 0x000b24000000c000 */
[----:B------:R-:W-:Y:S04]  /*1e50*/  @P0 REDG.E.ADD.STRONG.GPU desc[UR6][R4.64+-0x30], R15 ;  /* 0xffffd00f0400098e */ /* 0x000fe8000c12e106 */
[----:B------:R-:W-:Y:S02]  /*1e60*/  @P0 REDG.E.ADD.STRONG.GPU desc[UR6][R4.64+-0x2c], R17 ;  /* 0xffffd4110400098e */ /* 0x000fe4000c12e106 */
[----:B------:R-:W4:Y:S01]  /*1e70*/  REDUX.SUM UR8, R24 ;  /* 0x00000000180873c4 */ /* 0x000f22000000c000 */
[----:B-----5:R-:W-:-:S07]  /*1e80*/  MOV R11, UR14 ;  /* 0x0000000e000b7c02 */ /* 0x020fce0008000f00 */
[----:B------:R-:W5:Y:S01]  /*1e90*/  REDUX.SUM UR9, R25 ;  /* 0x00000000190973c4 */ /* 0x000f62000000c000 */
[----:B------:R2:W-:Y:S07]  /*1ea0*/  @P0 REDG.E.ADD.STRONG.GPU desc[UR6][R4.64+-0x28], R11 ;  /* 0xffffd80b0400098e */ /* 0x0005ee000c12e106 */
[----:B------:R-:W5:Y:S01]  /*1eb0*/  REDUX.SUM UR10, R26 ;  /* 0x000000001a0a73c4 */ /* 0x000f62000000c000 */
[----:B------:R0:W-:Y:S07]  /*1ec0*/  @P0 REDG.E.ADD.STRONG.GPU desc[UR6][R4.64+-0x24], R7 ;  /* 0xffffdc070400098e */ /* 0x0001ee000c12e106 */
[----:B------:R-:W5:Y:S01]  /*1ed0*/  REDUX.SUM UR11, R27 ;  /* 0x000000001b0b73c4 */ /* 0x000f62000000c000 */
[----:B------:R3:W-:Y:S01]  /*1ee0*/  @P0 REDG.E.ADD.STRONG.GPU desc[UR6][R4.64+-0x20], R13 ;  /* 0xffffe00d0400098e */ /* 0x0007e2000c12e106 */
[----:B-1----:R-:W-:Y:S01]  /*1ef0*/  IMAD.U32 R9, RZ, RZ, UR21 ;  /* 0x00000015ff097e24 */ /* 0x002fe2000f8e00ff */
[----:B--2---:R-:W-:-:S02]  /*1f00*/  MOV R11, UR22 ;  /* 0x00000016000b7c02 */ /* 0x004fc40008000f00 */
[----:B------:R1:W-:Y:S01]  /*1f10*/  @P0 REDG.E.ADD.STRONG.GPU desc[UR6][R4.64+-0x1c], R19 ;  /* 0xffffe4130400098e */ /* 0x0003e2000c12e106 */
[----:B------:R-:W-:Y:S01]  /*1f20*/  MOV R15, UR23 ;  /* 0x00000017000f7c02 */ /* 0x000fe20008000f00 */
[----:B------:R-:W-:Y:S02]  /*1f30*/  IMAD.U32 R17, RZ, RZ, UR24 ;  /* 0x00000018ff117e24 */ /* 0x000fe4000f8e00ff */
[----:B------:R2:W-:Y:S01]  /*1f40*/  @P0 REDG.E.ADD.STRONG.GPU desc[UR6][R4.64+-0x18], R21 ;  /* 0xffffe8150400098e */ /* 0x0005e2000c12e106 */
[----:B0-----:R-:W-:-:S03]  /*1f50*/  MOV R7, UR25 ;  /* 0x0000001900077c02 */ /* 0x001fc60008000f00 */
[----:B------:R0:W-:Y:S01]  /*1f60*/  @P0 REDG.E.ADD.STRONG.GPU desc[UR6][R4.64+-0x14], R23 ;  /* 0xffffec170400098e */ /* 0x0001e2000c12e106 */
[----:B---3--:R-:W-:-:S03]  /*1f70*/  MOV R13, UR26 ;  /* 0x0000001a000d7c02 */ /* 0x008fc60008000f00 */
[----:B------:R3:W-:Y:S01]  /*1f80*/  @P0 REDG.E.ADD.STRONG.GPU desc[UR6][R4.64+-0x10], R3 ;  /* 0xfffff0030400098e */ /* 0x0007e2000c12e106 */
[----:B-1----:R-:W-:-:S03]  /*1f90*/  IMAD.U32 R19, RZ, RZ, UR27 ;  /* 0x0000001bff137e24 */ /* 0x002fc6000f8e00ff */
[----:B------:R1:W-:Y:S01]  /*1fa0*/  @P0 REDG.E.ADD.STRONG.GPU desc[UR6][R4.64+-0xc], R9 ;  /* 0xfffff4090400098e */ /* 0x0003e2000c12e106 */
[----:B--2---:R-:W-:-:S03]  /*1fb0*/  MOV R21, UR28 ;  /* 0x0000001c00157c02 */ /* 0x004fc60008000f00 */
[----:B------:R2:W-:Y:S01]  /*1fc0*/  @P0 REDG.E.ADD.STRONG.GPU desc[UR6][R4.64+-0x8], R11 ;  /* 0xfffff80b0400098e */ /* 0x0005e2000c12e106 */
[----:B0-----:R-:W-:-:S03]  /*1fd0*/  MOV R23, UR29 ;  /* 0x0000001d00177c02 */ /* 0x001fc60008000f00 */
[----:B------:R0:W-:Y:S01]  /*1fe0*/  @P0 REDG.E.ADD.STRONG.GPU desc[UR6][R4.64+-0x4], R15 ;  /* 0xfffffc0f0400098e */ /* 0x0001e2000c12e106 */
[----:B---3--:R-:W-:-:S03]  /*1ff0*/  IMAD.U32 R3, RZ, RZ, UR30 ;  /* 0x0000001eff037e24 */ /* 0x008fc6000f8e00ff */
[----:B------:R4:W-:Y:S01]  /*2000*/  @P0 REDG.E.ADD.STRONG.GPU desc[UR6][R4.64], R17 ;  /* 0x000000110400098e */ /* 0x0009e2000c12e106 */
[----:B-1----:R-:W-:-:S03]  /*2010*/  MOV R9, UR31 ;  /* 0x0000001f00097c02 */ /* 0x002fc60008000f00 */
[----:B------:R1:W-:Y:S01]  /*2020*/  @P0 REDG.E.ADD.STRONG.GPU desc[UR6][R4.64+0x4], R7 ;  /* 0x000004070400098e */ /* 0x0003e2000c12e106 */
[----:B--2---:R-:W-:-:S03]  /*2030*/  MOV R11, UR32 ;  /* 0x00000020000b7c02 */ /* 0x004fc60008000f00 */
[----:B------:R2:W-:Y:S01]  /*2040*/  @P0 REDG.E.ADD.STRONG.GPU desc[UR6][R4.64+0x8], R13 ;  /* 0x0000080d0400098e */ /* 0x0005e2000c12e106 */
[----:B0-----:R-:W-:-:S03]  /*2050*/  IMAD.U32 R15, RZ, RZ, UR33 ;  /* 0x00000021ff0f7e24 */ /* 0x001fc6000f8e00ff */
[----:B------:R5:W-:Y:S01]  /*2060*/  @P0 REDG.E.ADD.STRONG.GPU desc[UR6][R4.64+0xc], R19 ;  /* 0x00000c130400098e */ /* 0x000be2000c12e106 */
[----:B----4-:R-:W-:-:S03]  /*2070*/  MOV R17, UR34 ;  /* 0x0000002200117c02 */ /* 0x010fc60008000f00 */
[----:B------:R0:W-:Y:S01]  /*2080*/  @P0 REDG.E.ADD.STRONG.GPU desc[UR6][R4.64+0x10], R21 ;  /* 0x000010150400098e */ /* 0x0001e2000c12e106 */
[----:B-1----:R-:W-:-:S03]  /*2090*/  MOV R7, UR5 ;  /* 0x0000000500077c02 */ /* 0x002fc60008000f00 */
[----:B------:R1:W-:Y:S01]  /*20a0*/  @P0 REDG.E.ADD.STRONG.GPU desc[UR6][R4.64+0x14], R23 ;  /* 0x000014170400098e */ /* 0x0003e2000c12e106 */
[----:B--2---:R-:W-:-:S03]  /*20b0*/  IMAD.U32 R13, RZ, RZ, UR8 ;  /* 0x00000008ff0d7e24 */ /* 0x004fc6000f8e00ff */
[----:B------:R2:W-:Y:S01]  /*20c0*/  @P0 REDG.E.ADD.STRONG.GPU desc[UR6][R4.64+0x18], R3 ;  /* 0x000018030400098e */ /* 0x0005e2000c12e106 */
[----:B-----5:R-:W-:-:S03]  /*20d0*/  MOV R19, UR9 ;  /* 0x0000000900137c02 */ /* 0x020fc60008000f00 */
[----:B------:R3:W-:Y:S01]  /*20e0*/  @P0 REDG.E.ADD.STRONG.GPU desc[UR6][R4.64+0x1c], R9 ;  /* 0x00001c090400098e */ /* 0x0007e2000c12e106 */
[----:B0-----:R-:W-:-:S03]  /*20f0*/  MOV R21, UR10 ;  /* 0x0000000a00157c02 */ /* 0x001fc60008000f00 */
[----:B------:R3:W-:Y:S01]  /*2100*/  @P0 REDG.E.ADD.STRONG.GPU desc[UR6][R4.64+0x20], R11 ;  /* 0x0000200b0400098e */ /* 0x0007e2000c12e106 */
[----:B-1----:R-:W-:-:S03]  /*2110*/  IMAD.U32 R23, RZ, RZ, UR11 ;  /* 0x0000000bff177e24 */ /* 0x002fc6000f8e00ff */
[----:B------:R3:W-:Y:S04]  /*2120*/  @P0 REDG.E.ADD.STRONG.GPU desc[UR6][R4.64+0x24], R15 ;  /* 0x0000240f0400098e */ /* 0x0007e8000c12e106 */
[----:B------:R3:W-:Y:S04]  /*2130*/  @P0 REDG.E.ADD.STRONG.GPU desc[UR6][R4.64+0x28], R17 ;  /* 0x000028110400098e */ /* 0x0007e8000c12e106 */
[----:B------:R3:W-:Y:S04]  /*2140*/  @P0 REDG.E.ADD.STRONG.GPU desc[UR6][R4.64+0x2c], R7 ;  /* 0x00002c070400098e */ /* 0x0007e8000c12e106 */
[----:B------:R3:W-:Y:S04]  /*2150*/  @P0 REDG.E.ADD.STRONG.GPU desc[UR6][R4.64+0x30], R13 ;  /* 0x0000300d0400098e */ /* 0x0007e8000c12e106 */
[----:B------:R3:W-:Y:S04]  /*2160*/  @P0 REDG.E.ADD.STRONG.GPU desc[UR6][R4.64+0x34], R19 ;  /* 0x000034130400098e */ /* 0x0007e8000c12e106 */
[----:B------:R3:W-:Y:S04]  /*2170*/  @P0 REDG.E.ADD.STRONG.GPU desc[UR6][R4.64+0x38], R21 ;  /* 0x000038150400098e */ /* 0x0007e8000c12e106 */
[----:B------:R3:W-:Y:S01]  /*2180*/  @P0 REDG.E.ADD.STRONG.GPU desc[UR6][R4.64+0x3c], R23 ;  /* 0x00003c170400098e */ /* 0x0007e2000c12e106 */
[----:B--2---:R-:W-:-:S04]  /*2190*/  IADD3 R3, P0, PT, R4, 0x80, RZ ;  /* 0x0000008004037810 */ /* 0x004fc80007f1e0ff */
[----:B------:R-:W-:Y:S01]  /*21a0*/  IADD3.X R2, PT, PT, RZ, R5, RZ, P0, !PT ;  /* 0x00000005ff027210 */ /* 0x000fe200007fe4ff */
[----:B------:R-:W-:Y:S08]  /*21b0*/  BRA.U UP0, `(.L_x_7) ;  /* 0xfffffff900307547 */ /* 0x000ff0000b83ffff */
[----:B------:R-:W-:Y:S05]  /*21c0*/  EXIT ;  /* 0x000000000000794d */ /* 0x000fea0003800000 */
.L_x_8:
[----:B------:R-:W-:-:S00]  /*21d0*/  BRA `(.L_x_8) ;  /* 0xfffffffc00fc7947 */ /* 0x000fc0000383ffff */
[----:B------:R-:W-:-:S00]  /*21e0*/  NOP ;  /* 0x0000000000007918 */ /* 0x000fc00000000000 */
        /* <DEDUP_REMOVED lines=9> */
.L_x_10:


//--------------------- .text._Z10clean_binsPj    --------------------------
	.section	.text._Z10clean_binsPj,"ax",@progbits
	.align	128
        .global         _Z10clean_binsPj
        .type           _Z10clean_binsPj,@function
        .size           _Z10clean_binsPj,(.L_x_11 - _Z10clean_binsPj)
        .other          _Z10clean_binsPj,@"STO_CUDA_ENTRY STV_DEFAULT"
_Z10clean_binsPj:
.text._Z10clean_binsPj:
[----:B------:R-:W-:Y:S01]  /*0000*/  LDC R1, c[0x0][0x37c] ;  /* 0x0000df00ff017b82 */ /* 0x000fe20000000800 */
[----:B------:R-:W0:Y:S07]  /*0010*/  S2R R5, SR_TID.X ;  /* 0x0000000000057919 */ /* 0x000e2e0000002100 */
[----:B------:R-:W1:Y:S01]  /*0020*/  LDC.64 R2, c[0x0][0x380] ;  /* 0x0000e000ff027b82 */ /* 0x000e620000000a00 */
[----:B------:R-:W0:Y:S01]  /*0030*/  LDCU UR6, c[0x0][0x360] ;  /* 0x00006c00ff0677ac */ /* 0x000e220008000800 */
[----:B------:R-:W0:Y:S01]  /*0040*/  S2R R0, SR_CTAID.X ;  /* 0x0000000000007919 */ /* 0x000e220000002500 */
[----:B------:R-:W2:Y:S01]  /*0050*/  LDCU.64 UR4, c[0x0][0x358] ;  /* 0x00006b00ff0477ac */ /* 0x000ea20008000a00 */
[----:B0-----:R-:W-:-:S04]  /*0060*/  IMAD R5, R0, UR6, R5 ;  /* 0x0000000600057c24 */ /* 0x001fc8000f8e0205 */
[----:B-1----:R-:W-:-:S05]  /*0070*/  IMAD.WIDE.U32 R2, R5, 0x4, R2 ;  /* 0x0000000405027825 */ /* 0x002fca00078e0002 */
[----:B--2---:R-:W2:Y:S02]  /*0080*/  LDG.E R0, desc[UR4][R2.64] ;  /* 0x0000000402007981 */ /* 0x004ea4000c1e1900 */
[----:B--2---:R-:W-:-:S13]  /*0090*/  ISETP.GE.U32.AND P0, PT, R0, 0x80, PT ;  /* 0x000000800000780c */ /* 0x004fda0003f06070 */
[----:B------:R-:W-:Y:S05]  /*00a0*/  @!P0 EXIT ;  /* 0x000000000000894d */ /* 0x000fea0003800000 */
[----:B------:R-:W-:-:S05]  /*00b0*/  HFMA2 R5, -RZ, RZ, 0, 7.569789886474609375e-06 ;  /* 0x0000007fff057431 */ /* 0x000fca00000001ff */
[----:B------:R-:W-:Y:S01]  /*00c0*/  STG.E desc[UR4][R2.64], R5 ;  /* 0x0000000502007986 */ /* 0x000fe2000c101904 */
[----:B------:R-:W-:Y:S05]  /*00d0*/  EXIT ;  /* 0x000000000000794d */ /* 0x000fea0003800000 */
.L_x_9:
        /* <DEDUP_REMOVED lines=10> */
.L_x_11:


//--------------------- .nv.shared.reserved.0     --------------------------
	.section	.nv.shared.reserved.0,"aw",@nobits
	.weak		__nv_reservedSMEM_offset_0_alias
	.size		__nv_reservedSMEM_offset_0_alias, 0, 64
	.other		__nv_reservedSMEM_offset_0_alias,@"STO_CUDA_RESERVED_SHARED STV_DEFAULT"
__nv_reservedSMEM_offset_0_alias:
	.zero		0
	.zero		64


//--------------------- .nv.constant0._Z15local_mem_histojPjS_ --------------------------
	.section	.nv.constant0._Z15local_mem_histojPjS_,"a",@progbits
	.sectionflags	@""
	.align	4
.nv.constant0._Z15local_mem_histojPjS_:
	.zero		920


//--------------------- .nv.constant0._Z10clean_binsPj --------------------------
	.section	.nv.constant0._Z10clean_binsPj,"a",@progbits
	.sectionflags	@""
	.align	4
.nv.constant0._Z10clean_binsPj:
	.zero		904


//--------------------- SYMBOLS --------------------------

	.type		.nv.reservedSmem.offset0,@object
	.size		.nv.reservedSmem.offset0,0x4
